	.target	sm_100a

	.elftype	@"ET_EXEC"


//--------------------- .note.nv.tkinfo           --------------------------
	.section	.note.nv.tkinfo,"",@"SHT_NOTE"
	.sectionflags	@"SHF_NOTE_NV_TKINFO"
	.tkinfo
        /*0018*/ 	.word	0x00000002
        /*0030*/ 	.string	""
        /*0030*/ 	.string	"ptxas"
        /*0030*/ 	.string	"Cuda compilation tools, release 13.0, V13.0.88"
        /*0030*/ 	.string	"Build cuda_13.0.r13.0/compiler.36424714_0"
        /*0030*/ 	.string	"-arch sm_100a -m 64 "



//--------------------- .note.nv.cuinfo           --------------------------
	.section	.note.nv.cuinfo,"",@"SHT_NOTE"
	.sectionflags	@"SHF_NOTE_NV_CUINFO"
        /*0018*/ 	.short	0x0002
        /*001a*/ 	.short	0x0064
        /*001c*/ 	.short	0x0082
	.zero		2


//--------------------- .nv.info                  --------------------------
	.section	.nv.info,"",@"SHT_CUDA_INFO"
	.align	4


	//----- nvinfo : EIATTR_REGCOUNT
	.align		4
        /*0000*/ 	.byte	0x04, 0x2f
        /*0002*/ 	.short	(.L_19 - .L_18)
	.align		4
.L_18:
        /*0004*/ 	.word	index@(_ZN7cutlass13device_kernelINS_4gemm6kernel13GemmUniversalIN4cute5tupleIJiiiiEEENS1_10collective13CollectiveMmaINS1_35MainloopSm100TmaUmmaWarpSpecializedILi3ELi2ELi2ENS5_IJNS4_1CILi1EEESB_SB_EEEEENS5_IJNSA_ILi128EEENSA_ILi256EEENSA_ILi64EEEEEENS_10bfloat16_tENS5_IJSB_llEEESI_NS5_IJlSB_lEEENS4_8TiledMMAINS4_8MMA_AtomIJNS4_20SM100_MMA_F16BF16_SSISI_SI_fLi128ELi256ELNS4_4UMMA5MajorE1ELSP_0ELNSO_7ScaleInE0ELSQ_0EEEEEENS4_6LayoutISC_NS5_IJNSA_ILi0EEESU_SU_EEEEENS5_IJNS4_10UnderscoreESX_SX_EEEEENS4_13SM90_TMA_LOADENS4_14ComposedLayoutINS4_7SwizzleILi3ELi4ELi3EEENS4_18smem_ptr_flag_bitsILi16EEENST_INS5_IJSG_NSA_ILi8EEEEEENS5_IJSB_SG_EEEEEEEvNS4_8identityES10_NS11_IS13_S15_NST_INS5_IJS16_SG_EEENS5_IJSG_SB_EEEEEEEvS1B_EENS_8epilogue10collective18CollectiveEpilogueINS1H_23Sm100TmaWarpSpecializedILi4ELi2ELi64ELb1ELb0EEEJSH_NS5_IJNST_ISE_SB_EENST_ISG_SB_EEEEESI_SK_SI_SK_NS1H_6fusion15FusionCallbacksIS1L_NS1P_17LinearCombinationISI_fSI_fLNS_15FloatRoundStyleE2EEESH_S1O_JEEENS4_5SM1004TMEM4LOAD26SM100_TMEM_LOAD_32dp32b64xES10_S1F_NS4_39AutoVectorizingCopyWithAssumedAlignmentILi128EEENS4_14SM90_TMA_STOREES1F_S20_S20_EEEvvEEEEvNT_6ParamsE)
        /*0008*/ 	.word	0x000000b9


	//----- nvinfo : EIATTR_FRAME_SIZE
	.align		4
.L_19:
        /*000c*/ 	.byte	0x04, 0x11
        /*000e*/ 	.short	(.L_21 - .L_20)
	.align		4
.L_20:
        /*0010*/ 	.word	index@($__internal_2_$__cuda_sm10x_tcgen05_guardrail_trap_unallocated_columns_being_dealloced)
        /*0014*/ 	.word	0x00000000


	//----- nvinfo : EIATTR_FRAME_SIZE
	.align		4
.L_21:
        /*0018*/ 	.byte	0x04, 0x11
        /*001a*/ 	.short	(.L_23 - .L_22)
	.align		4
.L_22:
        /*001c*/ 	.word	index@($__internal_1_$__cuda_sm10x_tcgen05_guardrail_trap_phase_invalid_during_alloc)
        /*0020*/ 	.word	0x00000000


	//----- nvinfo : EIATTR_FRAME_SIZE
	.align		4
.L_23:
        /*0024*/ 	.byte	0x04, 0x11
        /*0026*/ 	.short	(.L_25 - .L_24)
	.align		4
.L_24:
        /*0028*/ 	.word	index@($__internal_0_$__cuda_sm10x_tcgen05_guardrail_trap_col_being_dealloced_not_returned_by_alloc)
        /*002c*/ 	.word	0x00000000


	//----- nvinfo : EIATTR_FRAME_SIZE
	.align		4
.L_25:
        /*0030*/ 	.byte	0x04, 0x11
        /*0032*/ 	.short	(.L_27 - .L_26)
	.align		4
.L_26:
        /*0034*/ 	.word	index@(_ZN7cutlass13device_kernelINS_4gemm6kernel13GemmUniversalIN4cute5tupleIJiiiiEEENS1_10collective13CollectiveMmaINS1_35MainloopSm100TmaUmmaWarpSpecializedILi3ELi2ELi2ENS5_IJNS4_1CILi1EEESB_SB_EEEEENS5_IJNSA_ILi128EEENSA_ILi256EEENSA_ILi64EEEEEENS_10bfloat16_tENS5_IJSB_llEEESI_NS5_IJlSB_lEEENS4_8TiledMMAINS4_8MMA_AtomIJNS4_20SM100_MMA_F16BF16_SSISI_SI_fLi128ELi256ELNS4_4UMMA5MajorE1ELSP_0ELNSO_7ScaleInE0ELSQ_0EEEEEENS4_6LayoutISC_NS5_IJNSA_ILi0EEESU_SU_EEEEENS5_IJNS4_10UnderscoreESX_SX_EEEEENS4_13SM90_TMA_LOADENS4_14ComposedLayoutINS4_7SwizzleILi3ELi4ELi3EEENS4_18smem_ptr_flag_bitsILi16EEENST_INS5_IJSG_NSA_ILi8EEEEEENS5_IJSB_SG_EEEEEEEvNS4_8identityES10_NS11_IS13_S15_NST_INS5_IJS16_SG_EEENS5_IJSG_SB_EEEEEEEvS1B_EENS_8epilogue10collective18CollectiveEpilogueINS1H_23Sm100TmaWarpSpecializedILi4ELi2ELi64ELb1ELb0EEEJSH_NS5_IJNST_ISE_SB_EENST_ISG_SB_EEEEESI_SK_SI_SK_NS1H_6fusion15FusionCallbacksIS1L_NS1P_17LinearCombinationISI_fSI_fLNS_15FloatRoundStyleE2EEESH_S1O_JEEENS4_5SM1004TMEM4LOAD26SM100_TMEM_LOAD_32dp32b64xES10_S1F_NS4_39AutoVectorizingCopyWithAssumedAlignmentILi128EEENS4_14SM90_TMA_STOREES1F_S20_S20_EEEvvEEEEvNT_6ParamsE)
        /*0038*/ 	.word	0x00000000


	//----- nvinfo : EIATTR_MIN_STACK_SIZE
	.align		4
.L_27:
        /*003c*/ 	.byte	0x04, 0x12
        /*003e*/ 	.short	(.L_29 - .L_28)
	.align		4
.L_28:
        /*0040*/ 	.word	index@(_ZN7cutlass13device_kernelINS_4gemm6kernel13GemmUniversalIN4cute5tupleIJiiiiEEENS1_10collective13CollectiveMmaINS1_35MainloopSm100TmaUmmaWarpSpecializedILi3ELi2ELi2ENS5_IJNS4_1CILi1EEESB_SB_EEEEENS5_IJNSA_ILi128EEENSA_ILi256EEENSA_ILi64EEEEEENS_10bfloat16_tENS5_IJSB_llEEESI_NS5_IJlSB_lEEENS4_8TiledMMAINS4_8MMA_AtomIJNS4_20SM100_MMA_F16BF16_SSISI_SI_fLi128ELi256ELNS4_4UMMA5MajorE1ELSP_0ELNSO_7ScaleInE0ELSQ_0EEEEEENS4_6LayoutISC_NS5_IJNSA_ILi0EEESU_SU_EEEEENS5_IJNS4_10UnderscoreESX_SX_EEEEENS4_13SM90_TMA_LOADENS4_14ComposedLayoutINS4_7SwizzleILi3ELi4ELi3EEENS4_18smem_ptr_flag_bitsILi16EEENST_INS5_IJSG_NSA_ILi8EEEEEENS5_IJSB_SG_EEEEEEEvNS4_8identityES10_NS11_IS13_S15_NST_INS5_IJS16_SG_EEENS5_IJSG_SB_EEEEEEEvS1B_EENS_8epilogue10collective18CollectiveEpilogueINS1H_23Sm100TmaWarpSpecializedILi4ELi2ELi64ELb1ELb0EEEJSH_NS5_IJNST_ISE_SB_EENST_ISG_SB_EEEEESI_SK_SI_SK_NS1H_6fusion15FusionCallbacksIS1L_NS1P_17LinearCombinationISI_fSI_fLNS_15FloatRoundStyleE2EEESH_S1O_JEEENS4_5SM1004TMEM4LOAD26SM100_TMEM_LOAD_32dp32b64xES10_S1F_NS4_39AutoVectorizingCopyWithAssumedAlignmentILi128EEENS4_14SM90_TMA_STOREES1F_S20_S20_EEEvvEEEEvNT_6ParamsE)
        /*0044*/ 	.word	0x00000000
.L_29:


//--------------------- .nv.compat                --------------------------
	.section	.nv.compat,"",@"SHT_CUDA_COMPAT_INFO"
	.align	4
        /*0000*/ 	.byte	0x02, 0x09, 0x01, 0x00, 0x02, 0x02, 0x02, 0x00, 0x02, 0x05, 0x05, 0x00, 0x03, 0x07, 0x01, 0x01
        /*0010*/ 	.byte	0x02, 0x03, 0x01, 0x00, 0x02, 0x06, 0x01, 0x00, 0x04, 0x0b, 0x08, 0x00, 0x09, 0x00, 0x00, 0x00
        /*0020*/ 	.byte	0x00, 0x00, 0x00, 0x00


//--------------------- .nv.info._ZN7cutlass13device_kernelINS_4gemm6kernel13GemmUniversalIN4cute5tupleIJiiiiEEENS1_10collective13CollectiveMmaINS1_35MainloopSm100TmaUmmaWarpSpecializedILi3ELi2ELi2ENS5_IJNS4_1CILi1EEESB_SB_EEEEENS5_IJNSA_ILi128EEENSA_ILi256EEENSA_ILi64EEEEEENS_10bfloat16_tENS5_IJSB_llEEESI_NS5_IJlSB_lEEENS4_8TiledMMAINS4_8MMA_AtomIJNS4_20SM100_MMA_F16BF16_SSISI_SI_fLi128ELi256ELNS4_4UMMA5MajorE1ELSP_0ELNSO_7ScaleInE0ELSQ_0EEEEEENS4_6LayoutISC_NS5_IJNSA_ILi0EEESU_SU_EEEEENS5_IJNS4_10UnderscoreESX_SX_EEEEENS4_13SM90_TMA_LOADENS4_14ComposedLayoutINS4_7SwizzleILi3ELi4ELi3EEENS4_18smem_ptr_flag_bitsILi16EEENST_INS5_IJSG_NSA_ILi8EEEEEENS5_IJSB_SG_EEEEEEEvNS4_8identityES10_NS11_IS13_S15_NST_INS5_IJS16_SG_EEENS5_IJSG_SB_EEEEEEEvS1B_EENS_8epilogue10collective18CollectiveEpilogueINS1H_23Sm100TmaWarpSpecializedILi4ELi2ELi64ELb1ELb0EEEJSH_NS5_IJNST_ISE_SB_EENST_ISG_SB_EEEEESI_SK_SI_SK_NS1H_6fusion15FusionCallbacksIS1L_NS1P_17LinearCombinationISI_fSI_fLNS_15FloatRoundStyleE2EEESH_S1O_JEEENS4_5SM1004TMEM4LOAD26SM100_TMEM_LOAD_32dp32b64xES10_S1F_NS4_39AutoVectorizingCopyWithAssumedAlignmentILi128EEENS4_14SM90_TMA_STOREES1F_S20_S20_EEEvvEEEEvNT_6ParamsE --------------------------
	.section	.nv.info._ZN7cutlass13device_kernelINS_4gemm6kernel13GemmUniversalIN4cute5tupleIJiiiiEEENS1_10collective13CollectiveMmaINS1_35MainloopSm100TmaUmmaWarpSpecializedILi3ELi2ELi2ENS5_IJNS4_1CILi1EEESB_SB_EEEEENS5_IJNSA_ILi128EEENSA_ILi256EEENSA_ILi64EEEEEENS_10bfloat16_tENS5_IJSB_llEEESI_NS5_IJlSB_lEEENS4_8TiledMMAINS4_8MMA_AtomIJNS4_20SM100_MMA_F16BF16_SSISI_SI_fLi128ELi256ELNS4_4UMMA5MajorE1ELSP_0ELNSO_7ScaleInE0ELSQ_0EEEEEENS4_6LayoutISC_NS5_IJNSA_ILi0EEESU_SU_EEEEENS5_IJNS4_10UnderscoreESX_SX_EEEEENS4_13SM90_TMA_LOADENS4_14ComposedLayoutINS4_7SwizzleILi3ELi4ELi3EEENS4_18smem_ptr_flag_bitsILi16EEENST_INS5_IJSG_NSA_ILi8EEEEEENS5_IJSB_SG_EEEEEEEvNS4_8identityES10_NS11_IS13_S15_NST_INS5_IJS16_SG_EEENS5_IJSG_SB_EEEEEEEvS1B_EENS_8epilogue10collective18CollectiveEpilogueINS1H_23Sm100TmaWarpSpecializedILi4ELi2ELi64ELb1ELb0EEEJSH_NS5_IJNST_ISE_SB_EENST_ISG_SB_EEEEESI_SK_SI_SK_NS1H_6fusion15FusionCallbacksIS1L_NS1P_17LinearCombinationISI_fSI_fLNS_15FloatRoundStyleE2EEESH_S1O_JEEENS4_5SM1004TMEM4LOAD26SM100_TMEM_LOAD_32dp32b64xES10_S1F_NS4_39AutoVectorizingCopyWithAssumedAlignmentILi128EEENS4_14SM90_TMA_STOREES1F_S20_S20_EEEvvEEEEvNT_6ParamsE,"",@"SHT_CUDA_INFO"
	.sectionflags	@""
	.align	4


	//----- nvinfo : EIATTR_CUDA_API_VERSION
	.align		4
        /*0000*/ 	.byte	0x04, 0x37
        /*0002*/ 	.short	(.L_31 - .L_30)
.L_30:
        /*0004*/ 	.word	0x00000082


	//----- nvinfo : EIATTR_KPARAM_INFO
	.align		4
.L_31:
        /*0008*/ 	.byte	0x04, 0x17
        /*000a*/ 	.short	(.L_33 - .L_32)
.L_32:
        /*000c*/ 	.word	0x00000000
        /*0010*/ 	.short	0x0000
        /*0012*/ 	.short	0x0000
        /*0014*/ 	.byte	0x00, 0xf0, 0x01, 0x20


	//----- nvinfo : EIATTR_AT_ENTRY_FRAGMENTS
	.align		4
.L_33:
        /*0018*/ 	.byte	0x04, 0x4f
        /*001a*/ 	.short	(.L_35 - .L_34)


	//   ....[0]....
.L_34:
        /*001c*/ 	.word	0x00000006


	//----- nvinfo : EIATTR_RESERVED_SMEM_USED
	.align		4
.L_35:
        /*0020*/ 	.byte	0x01, 0x41
	.zero		2


	//----- nvinfo : EIATTR_SPARSE_MMA_MASK
	.align		4
        /*0024*/ 	.byte	0x03, 0x50
        /*0026*/ 	.short	0x0000


	//----- nvinfo : EIATTR_TCGEN05_1CTA_USED
	.align		4
        /*0028*/ 	.byte	0x01, 0x51
	.zero		2


	//----- nvinfo : EIATTR_MAXREG_COUNT
	.align		4
        /*002c*/ 	.byte	0x03, 0x1b
        /*002e*/ 	.short	0x00ff


	//----- nvinfo : EIATTR_NUM_BARRIERS
	.align		4
        /*0030*/ 	.byte	0x02, 0x4c
        /*0032*/ 	.byte	0x07
	.zero		1


	//----- nvinfo : EIATTR_EXTERNS
	.align		4
        /*0034*/ 	.byte	0x04, 0x0f
        /*0036*/ 	.short	(.L_37 - .L_36)


	//   ....[0]....
	.align		4
.L_36:
        /*0038*/ 	.word	index@(__assertfail)


	//----- nvinfo : EIATTR_MERCURY_ISA_VERSION
	.align		4
.L_37:
        /*003c*/ 	.byte	0x03, 0x5f
        /*003e*/ 	.short	0x0101


	//----- nvinfo : EIATTR_INT_WARP_WIDE_INSTR_OFFSETS
	.align		4
        /*0040*/ 	.byte	0x04, 0x31
        /*0042*/ 	.short	(.L_39 - .L_38)


	//   ....[0]....
.L_38:
        /*0044*/ 	.word	0x00001e50


	//   ....[1]....
        /*0048*/ 	.word	0x000036f0


	//   ....[2]....
        /*004c*/ 	.word	0x00003710


	//   ....[3]....
        /*0050*/ 	.word	0x00003740


	//   ....[4]....
        /*0054*/ 	.word	0x00004080


	//   ....[5]....
        /*0058*/ 	.word	0x000040f0


	//   ....[6]....
        /*005c*/ 	.word	0x000041d0


	//   ....[7]....
        /*0060*/ 	.word	0x00004250


	//   ....[8]....
        /*0064*/ 	.word	0x00004360


	//   ....[9]....
        /*0068*/ 	.word	0x000043f0


	//   ....[10]....
        /*006c*/ 	.word	0x000045d0


	//   ....[11]....
        /*0070*/ 	.word	0x00004730


	//----- nvinfo : EIATTR_COOP_GROUP_MASK_REGIDS
	.align		4
.L_39:
        /*0074*/ 	.byte	0x04, 0x29
        /*0076*/ 	.short	(.L_41 - .L_40)


	//   ....[0]....
.L_40:
        /*0078*/ 	.word	0xffffffff


	//   ....[1]....
        /*007c*/ 	.word	0xffffffff


	//   ....[2]....
        /*0080*/ 	.word	0xffffffff


	//   ....[3]....
        /*0084*/ 	.word	0xffffffff


	//   ....[4]....
        /*0088*/ 	.word	0xffffffff


	//   ....[5]....
        /*008c*/ 	.word	0xffffffff


	//   ....[6]....
        /*0090*/ 	.word	0xffffffff


	//   ....[7]....
        /*0094*/ 	.word	0xffffffff


	//   ....[8]....
        /*0098*/ 	.word	0xffffffff


	//   ....[9]....
        /*009c*/ 	.word	0xffffffff


	//   ....[10]....
        /*00a0*/ 	.word	0xffffffff


	//   ....[11]....
        /*00a4*/ 	.word	0xffffffff


	//   ....[12]....
        /*00a8*/ 	.word	0xffffffff


	//----- nvinfo : EIATTR_COOP_GROUP_INSTR_OFFSETS
	.align		4
.L_41:
        /*00ac*/ 	.byte	0x04, 0x28
        /*00ae*/ 	.short	(.L_43 - .L_42)


	//   ....[0]....
.L_42:
        /*00b0*/ 	.word	0x00000090


	//   ....[1]....
        /*00b4*/ 	.word	0x000004d0


	//   ....[2]....
        /*00b8*/ 	.word	0x00000620


	//   ....[3]....
        /*00bc*/ 	.word	0x000007c0


	//   ....[4]....
        /*00c0*/ 	.word	0x000008c0


	//   ....[5]....
        /*00c4*/ 	.word	0x00000a30


	//   ....[6]....
        /*00c8*/ 	.word	0x00000b90


	//   ....[7]....
        /*00cc*/ 	.word	0x00001d30


	//   ....[8]....
        /*00d0*/ 	.word	0x00002a80


	//   ....[9]....
        /*00d4*/ 	.word	0x00002c90


	//   ....[10]....
        /*00d8*/ 	.word	0x00002cc0


	//   ....[11]....
        /*00dc*/ 	.word	0x000035d0


	//   ....[12]....
        /*00e0*/ 	.word	0x00003800


	//----- nvinfo : EIATTR_VRC_CTA_INIT_COUNT
	.align		4
.L_43:
        /*00e4*/ 	.byte	0x02, 0x4a
        /*00e6*/ 	.byte	0x80
	.zero		1


	//----- nvinfo : EIATTR_SYSCALL_OFFSETS
	.align		4
        /*00e8*/ 	.byte	0x04, 0x46
        /*00ea*/ 	.short	(.L_45 - .L_44)


	//   ....[0]....
.L_44:
        /*00ec*/ 	.word	0x000051e0


	//   ....[1]....
        /*00f0*/ 	.word	0x000052d0


	//   ....[2]....
        /*00f4*/ 	.word	0x00005c50


	//   ....[3]....
        /*00f8*/ 	.word	0x000070a0


	//   ....[4]....
        /*00fc*/ 	.word	0x000084c0


	//   ....[5]....
        /*0100*/ 	.word	0x000098d0


	//----- nvinfo : EIATTR_MBARRIER_INSTR_OFFSETS
	.align		4
.L_45:
        /*0104*/ 	.byte	0x04, 0x39
        /*0106*/ 	.short	(.L_47 - .L_46)


	//   ....[0]....
.L_46:
        /*0108*/ 	.word	0x000005b0
        /*010c*/ 	.word	0x000000ff
        /*0110*/ 	.word	0x00000000
        /*0114*/ 	.short	0x0100
        /*0116*/ 	.byte	0x05
	.zero		1


	//   ....[1]....
        /*0118*/ 	.word	0x000005c0
        /*011c*/ 	.word	0x000000ff
        /*0120*/ 	.word	0x00000018
        /*0124*/ 	.short	0x0100
        /*0126*/ 	.byte	0x05
	.zero		1


	//   ....[2]....
        /*0128*/ 	.word	0x000005d0
        /*012c*/ 	.word	0x000000ff
        /*0130*/ 	.word	0x00000008
        /*0134*/ 	.short	0x0100
        /*0136*/ 	.byte	0x05
	.zero		1


	//   ....[3]....
        /*0138*/ 	.word	0x000005e0
        /*013c*/ 	.word	0x000000ff
        /*0140*/ 	.word	0x00000020
        /*0144*/ 	.short	0x0100
        /*0146*/ 	.byte	0x05
	.zero		1


	//   ....[4]....
        /*0148*/ 	.word	0x000005f0
        /*014c*/ 	.word	0x000000ff
        /*0150*/ 	.word	0x00000010
        /*0154*/ 	.short	0x0100
        /*0156*/ 	.byte	0x05
	.zero		1


	//   ....[5]....
        /*0158*/ 	.word	0x00000600
        /*015c*/ 	.word	0x000000ff
        /*0160*/ 	.word	0x00000028
        /*0164*/ 	.short	0x0100
        /*0166*/ 	.byte	0x05
	.zero		1


	//   ....[6]....
        /*0168*/ 	.word	0x00000730
        /*016c*/ 	.word	0x000000ff
        /*0170*/ 	.word	0x00000030
        /*0174*/ 	.short	0x0100
        /*0176*/ 	.byte	0x07
	.zero		1


	//   ....[7]....
        /*0178*/ 	.word	0x00000740
        /*017c*/ 	.word	0x000000ff
        /*0180*/ 	.word	0x00000050
        /*0184*/ 	.short	0x0100
        /*0186*/ 	.byte	0x07
	.zero		1


	//   ....[8]....
        /*0188*/ 	.word	0x00000750
        /*018c*/ 	.word	0x000000ff
        /*0190*/ 	.word	0x00000038
        /*0194*/ 	.short	0x0100
        /*0196*/ 	.byte	0x07
	.zero		1


	//   ....[9]....
        /*0198*/ 	.word	0x00000760
        /*019c*/ 	.word	0x000000ff
        /*01a0*/ 	.word	0x00000058
        /*01a4*/ 	.short	0x0100
        /*01a6*/ 	.byte	0x07
	.zero		1


	//   ....[10]....
        /*01a8*/ 	.word	0x00000770
        /*01ac*/ 	.word	0x000000ff
        /*01b0*/ 	.word	0x00000040
        /*01b4*/ 	.short	0x0100
        /*01b6*/ 	.byte	0x07
	.zero		1


	//   ....[11]....
        /*01b8*/ 	.word	0x00000780
        /*01bc*/ 	.word	0x000000ff
        /*01c0*/ 	.word	0x00000060
        /*01c4*/ 	.short	0x0100
        /*01c6*/ 	.byte	0x07
	.zero		1


	//   ....[12]....
        /*01c8*/ 	.word	0x00000790
        /*01cc*/ 	.word	0x000000ff
        /*01d0*/ 	.word	0x00000048
        /*01d4*/ 	.short	0x0100
        /*01d6*/ 	.byte	0x07
	.zero		1


	//   ....[13]....
        /*01d8*/ 	.word	0x000007a0
        /*01dc*/ 	.word	0x000000ff
        /*01e0*/ 	.word	0x00000068
        /*01e4*/ 	.short	0x0100
        /*01e6*/ 	.byte	0x07
	.zero		1


	//   ....[14]....
        /*01e8*/ 	.word	0x00000890
        /*01ec*/ 	.word	0x000000ff
        /*01f0*/ 	.word	0x00000070
        /*01f4*/ 	.short	0x0100
        /*01f6*/ 	.byte	0x05
	.zero		1


	//   ....[15]....
        /*01f8*/ 	.word	0x000008a0
        /*01fc*/ 	.word	0x000000ff
        /*0200*/ 	.word	0x00000078
        /*0204*/ 	.short	0x0100
        /*0206*/ 	.byte	0x05
	.zero		1


	//   ....[16]....
        /*0208*/ 	.word	0x000009e0
        /*020c*/ 	.word	0x000000ff
        /*0210*/ 	.word	0x00000080
        /*0214*/ 	.short	0x0100
        /*0216*/ 	.byte	0x05
	.zero		1


	//   ....[17]....
        /*0218*/ 	.word	0x000009f0
        /*021c*/ 	.word	0x000000ff
        /*0220*/ 	.word	0x00000090
        /*0224*/ 	.short	0x0100
        /*0226*/ 	.byte	0x05
	.zero		1


	//   ....[18]....
        /*0228*/ 	.word	0x00000a00
        /*022c*/ 	.word	0x000000ff
        /*0230*/ 	.word	0x00000088
        /*0234*/ 	.short	0x0100
        /*0236*/ 	.byte	0x05
	.zero		1


	//   ....[19]....
        /*0238*/ 	.word	0x00000a10
        /*023c*/ 	.word	0x000000ff
        /*0240*/ 	.word	0x00000098
        /*0244*/ 	.short	0x0100
        /*0246*/ 	.byte	0x05
	.zero		1


	//   ....[20]....
        /*0248*/ 	.word	0x00000b40
        /*024c*/ 	.word	0x000000ff
        /*0250*/ 	.word	0x000000a0
        /*0254*/ 	.short	0x0100
        /*0256*/ 	.byte	0x07
	.zero		1


	//   ....[21]....
        /*0258*/ 	.word	0x00000b50
        /*025c*/ 	.word	0x000000ff
        /*0260*/ 	.word	0x000000b0
        /*0264*/ 	.short	0x0100
        /*0266*/ 	.byte	0x07
	.zero		1


	//   ....[22]....
        /*0268*/ 	.word	0x00000b60
        /*026c*/ 	.word	0x000000ff
        /*0270*/ 	.word	0x000000a8
        /*0274*/ 	.short	0x0100
        /*0276*/ 	.byte	0x07
	.zero		1


	//   ....[23]....
        /*0278*/ 	.word	0x00000b70
        /*027c*/ 	.word	0x000000ff
        /*0280*/ 	.word	0x000000b8
        /*0284*/ 	.short	0x0100
        /*0286*/ 	.byte	0x07
	.zero		1


	//   ....[24]....
        /*0288*/ 	.word	0x00000c60
        /*028c*/ 	.word	0x000000ff
        /*0290*/ 	.word	0x000000c0
        /*0294*/ 	.short	0x0100
        /*0296*/ 	.byte	0x05
	.zero		1


	//   ....[25]....
        /*0298*/ 	.word	0x00000c70
        /*029c*/ 	.word	0x000000ff
        /*02a0*/ 	.word	0x000000d0
        /*02a4*/ 	.short	0x0100
        /*02a6*/ 	.byte	0x05
	.zero		1


	//   ....[26]....
        /*02a8*/ 	.word	0x00000c80
        /*02ac*/ 	.word	0x000000ff
        /*02b0*/ 	.word	0x000000c8
        /*02b4*/ 	.short	0x0100
        /*02b6*/ 	.byte	0x05
	.zero		1


	//   ....[27]....
        /*02b8*/ 	.word	0x00000c90
        /*02bc*/ 	.word	0x000000ff
        /*02c0*/ 	.word	0x000000d8
        /*02c4*/ 	.short	0x0100
        /*02c6*/ 	.byte	0x05
	.zero		1


	//   ....[28]....
        /*02c8*/ 	.word	0x00001570
        /*02cc*/ 	.word	0x00000003
        /*02d0*/ 	.word	0x000000d0
        /*02d4*/ 	.short	0x010a
        /*02d6*/ 	.byte	0xff
	.zero		1


	//   ....[29]....
        /*02d8*/ 	.word	0x000015a0
        /*02dc*/ 	.word	0x00000003
        /*02e0*/ 	.word	0x000000c0
        /*02e4*/ 	.short	0x0101
        /*02e6*/ 	.byte	0xff
	.zero		1


	//   ....[30]....
        /*02e8*/ 	.word	0x00001670
        /*02ec*/ 	.word	0x000000ff
        /*02f0*/ 	.word	0x00000018
        /*02f4*/ 	.short	0x010a
        /*02f6*/ 	.byte	0x08
	.zero		1


	//   ....[31]....
        /*02f8*/ 	.word	0x00001720
        /*02fc*/ 	.word	0x000000ff
        /*0300*/ 	.word	0x00000018
        /*0304*/ 	.short	0x010a
        /*0306*/ 	.byte	0x21
	.zero		1


	//   ....[32]....
        /*0308*/ 	.word	0x00001870
        /*030c*/ 	.word	0x000000ff
        /*0310*/ 	.word	0x00000018
        /*0314*/ 	.short	0x010a
        /*0316*/ 	.byte	0x08
	.zero		1


	//   ....[33]....
        /*0318*/ 	.word	0x000019d0
        /*031c*/ 	.word	0x000000ff
        /*0320*/ 	.word	0x00000078
        /*0324*/ 	.short	0x0101
        /*0326*/ 	.byte	0x04
	.zero		1


	//   ....[34]....
        /*0328*/ 	.word	0x000019f0
        /*032c*/ 	.word	0x000000ff
        /*0330*/ 	.word	0x00000018
        /*0334*/ 	.short	0x010a
        /*0336*/ 	.byte	0x08
	.zero		1


	//   ....[35]....
        /*0338*/ 	.word	0x00001a80
        /*033c*/ 	.word	0x000000ff
        /*0340*/ 	.word	0x00000018
        /*0344*/ 	.short	0x010a
        /*0346*/ 	.byte	0x19
	.zero		1


	//   ....[36]....
        /*0348*/ 	.word	0x00001bd0
        /*034c*/ 	.word	0x000000ff
        /*0350*/ 	.word	0x00000018
        /*0354*/ 	.short	0x010a
        /*0356*/ 	.byte	0x08
	.zero		1


	//   ....[37]....
        /*0358*/ 	.word	0x00001d60
        /*035c*/ 	.word	0x00000002
        /*0360*/ 	.word	0x00000080
        /*0364*/ 	.short	0x010a
        /*0366*/ 	.byte	0xff
	.zero		1


	//   ....[38]....
        /*0368*/ 	.word	0x00001e20
        /*036c*/ 	.word	0x00000002
        /*0370*/ 	.word	0x00000000
        /*0374*/ 	.short	0x0101
        /*0376*/ 	.byte	0xff
	.zero		1


	//   ....[39]....
        /*0378*/ 	.word	0x00002380
        /*037c*/ 	.word	0x000000ff
        /*0380*/ 	.word	0x00000000
        /*0384*/ 	.short	0x010a
        /*0386*/ 	.byte	0x05
	.zero		1


	//   ....[40]....
        /*0388*/ 	.word	0x00002410
        /*038c*/ 	.word	0x000000ff
        /*0390*/ 	.word	0x00000000
        /*0394*/ 	.short	0x010a
        /*0396*/ 	.byte	0x05
	.zero		1


	//   ....[41]....
        /*0398*/ 	.word	0x000024b0
        /*039c*/ 	.word	0x00000000
        /*03a0*/ 	.word	0x00000000
        /*03a4*/ 	.short	0x010a
        /*03a6*/ 	.byte	0xff
	.zero		1


	//   ....[42]....
        /*03a8*/ 	.word	0x000025d0
        /*03ac*/ 	.word	0x00000000
        /*03b0*/ 	.word	0x000000c0
        /*03b4*/ 	.short	0x010a
        /*03b6*/ 	.byte	0xff
	.zero		1


	//   ....[43]....
        /*03b8*/ 	.word	0x00002630
        /*03bc*/ 	.word	0x00000004
        /*03c0*/ 	.word	0x00000000
        /*03c4*/ 	.short	0x0101
        /*03c6*/ 	.byte	0xff
	.zero		1


	//   ....[44]....
        /*03c8*/ 	.word	0x00002650
        /*03cc*/ 	.word	0x000000ff
        /*03d0*/ 	.word	0x00000090
        /*03d4*/ 	.short	0x010a
        /*03d6*/ 	.byte	0x05
	.zero		1


	//   ....[45]....
        /*03d8*/ 	.word	0x00002770
        /*03dc*/ 	.word	0x00000000
        /*03e0*/ 	.word	0x00000080
        /*03e4*/ 	.short	0x010a
        /*03e6*/ 	.byte	0xff
	.zero		1


	//   ....[46]....
        /*03e8*/ 	.word	0x00002880
        /*03ec*/ 	.word	0x00000000
        /*03f0*/ 	.word	0x00000000
        /*03f4*/ 	.short	0x0101
        /*03f6*/ 	.byte	0xff
	.zero		1


	//   ....[47]....
        /*03f8*/ 	.word	0x00002910
        /*03fc*/ 	.word	0x000000ff
        /*0400*/ 	.word	0x00000090
        /*0404*/ 	.short	0x0106
        /*0406*/ 	.byte	0x05
	.zero		1


	//   ....[48]....
        /*0408*/ 	.word	0x00002930
        /*040c*/ 	.word	0x000000ff
        /*0410*/ 	.word	0x00000090
        /*0414*/ 	.short	0x010a
        /*0416*/ 	.byte	0x05
	.zero		1


	//   ....[49]....
        /*0418*/ 	.word	0x000029c0
        /*041c*/ 	.word	0x000000ff
        /*0420*/ 	.word	0x00000090
        /*0424*/ 	.short	0x0106
        /*0426*/ 	.byte	0x04
	.zero		1


	//   ....[50]....
        /*0428*/ 	.word	0x00002a00
        /*042c*/ 	.word	0x00000000
        /*0430*/ 	.word	0x00000090
        /*0434*/ 	.short	0x010a
        /*0436*/ 	.byte	0xff
	.zero		1


	//   ....[51]....
        /*0438*/ 	.word	0x00002f40
        /*043c*/ 	.word	0x00000000
        /*0440*/ 	.word	0x00000080
        /*0444*/ 	.short	0x010a
        /*0446*/ 	.byte	0xff
	.zero		1


	//   ....[52]....
        /*0448*/ 	.word	0x00003050
        /*044c*/ 	.word	0x00000003
        /*0450*/ 	.word	0x00000000
        /*0454*/ 	.short	0x0101
        /*0456*/ 	.byte	0xff
	.zero		1


	//   ....[53]....
        /*0458*/ 	.word	0x00003060
        /*045c*/ 	.word	0x000000ff
        /*0460*/ 	.word	0x00000000
        /*0464*/ 	.short	0x010a
        /*0466*/ 	.byte	0x06
	.zero		1


	//   ....[54]....
        /*0468*/ 	.word	0x00003080
        /*046c*/ 	.word	0x000000ff
        /*0470*/ 	.word	0x000000b0
        /*0474*/ 	.short	0x010a
        /*0476*/ 	.byte	0x07
	.zero		1


	//   ....[55]....
        /*0478*/ 	.word	0x00003150
        /*047c*/ 	.word	0x000000ff
        /*0480*/ 	.word	0x00000000
        /*0484*/ 	.short	0x010a
        /*0486*/ 	.byte	0x06
	.zero		1


	//   ....[56]....
        /*0488*/ 	.word	0x00003280
        /*048c*/ 	.word	0x000000ff
        /*0490*/ 	.word	0x00000000
        /*0494*/ 	.short	0x010a
        /*0496*/ 	.byte	0x1a
	.zero		1


	//   ....[57]....
        /*0498*/ 	.word	0x00003520
        /*049c*/ 	.word	0x000000ff
        /*04a0*/ 	.word	0x00000000
        /*04a4*/ 	.short	0x010a
        /*04a6*/ 	.byte	0x06
	.zero		1


	//   ....[58]....
        /*04a8*/ 	.word	0x000035b0
        /*04ac*/ 	.word	0x000000ff
        /*04b0*/ 	.word	0x00000000
        /*04b4*/ 	.short	0x010a
        /*04b6*/ 	.byte	0x07
	.zero		1


	//   ....[59]....
        /*04b8*/ 	.word	0x00003a30
        /*04bc*/ 	.word	0x00000000
        /*04c0*/ 	.word	0x00000080
        /*04c4*/ 	.short	0x010a
        /*04c6*/ 	.byte	0xff
	.zero		1


	//   ....[60]....
        /*04c8*/ 	.word	0x00003af0
        /*04cc*/ 	.word	0x00000000
        /*04d0*/ 	.word	0x00000000
        /*04d4*/ 	.short	0x0101
        /*04d6*/ 	.byte	0xff
	.zero		1


	//   ....[61]....
        /*04d8*/ 	.word	0x00003e10
        /*04dc*/ 	.word	0x000000ff
        /*04e0*/ 	.word	0x00000078
        /*04e4*/ 	.short	0x010a
        /*04e6*/ 	.byte	0x07
	.zero		1


	//   ....[62]....
        /*04e8*/ 	.word	0x00004000
        /*04ec*/ 	.word	0x000000ff
        /*04f0*/ 	.word	0x00000050
        /*04f4*/ 	.short	0x010a
        /*04f6*/ 	.byte	0x07
	.zero		1


	//   ....[63]....
        /*04f8*/ 	.word	0x00004170
        /*04fc*/ 	.word	0x000000ff
        /*0500*/ 	.word	0x00000030
        /*0504*/ 	.short	0x010b
        /*0506*/ 	.byte	0x07
	.zero		1


	//   ....[64]....
        /*0508*/ 	.word	0x00004180
        /*050c*/ 	.word	0x000000ff
        /*0510*/ 	.word	0x00000000
        /*0514*/ 	.short	0x0101
        /*0516*/ 	.byte	0x08
	.zero		1


	//   ....[65]....
        /*0518*/ 	.word	0x000041a0
        /*051c*/ 	.word	0x000000ff
        /*0520*/ 	.word	0x00000058
        /*0524*/ 	.short	0x010a
        /*0526*/ 	.byte	0x07
	.zero		1


	//   ....[66]....
        /*0528*/ 	.word	0x00004300
        /*052c*/ 	.word	0x000000ff
        /*0530*/ 	.word	0x00000038
        /*0534*/ 	.short	0x010b
        /*0536*/ 	.byte	0x07
	.zero		1


	//   ....[67]....
        /*0538*/ 	.word	0x00004310
        /*053c*/ 	.word	0x000000ff
        /*0540*/ 	.word	0x00000000
        /*0544*/ 	.short	0x0101
        /*0546*/ 	.byte	0x08
	.zero		1


	//   ....[68]....
        /*0548*/ 	.word	0x00004320
        /*054c*/ 	.word	0x000000ff
        /*0550*/ 	.word	0x00000060
        /*0554*/ 	.short	0x010a
        /*0556*/ 	.byte	0x07
	.zero		1


	//   ....[69]....
        /*0558*/ 	.word	0x000044c0
        /*055c*/ 	.word	0x000000ff
        /*0560*/ 	.word	0x00000040
        /*0564*/ 	.short	0x010b
        /*0566*/ 	.byte	0x07
	.zero		1


	//   ....[70]....
        /*0568*/ 	.word	0x00004530
        /*056c*/ 	.word	0x000000ff
        /*0570*/ 	.word	0x00000000
        /*0574*/ 	.short	0x0101
        /*0576*/ 	.byte	0x08
	.zero		1


	//   ....[71]....
        /*0578*/ 	.word	0x00004560
        /*057c*/ 	.word	0x000000ff
        /*0580*/ 	.word	0x00000068
        /*0584*/ 	.short	0x010a
        /*0586*/ 	.byte	0x07
	.zero		1


	//   ....[72]....
        /*0588*/ 	.word	0x00004770
        /*058c*/ 	.word	0x000000ff
        /*0590*/ 	.word	0x00000048
        /*0594*/ 	.short	0x010b
        /*0596*/ 	.byte	0x07
	.zero		1


	//   ....[73]....
        /*0598*/ 	.word	0x00004790
        /*059c*/ 	.word	0x000000ff
        /*05a0*/ 	.word	0x00000000
        /*05a4*/ 	.short	0x0101
        /*05a6*/ 	.byte	0x0d
	.zero		1


	//   ....[74]....
        /*05a8*/ 	.word	0x000047c0
        /*05ac*/ 	.word	0x000000ff
        /*05b0*/ 	.word	0x00000050
        /*05b4*/ 	.short	0x010a
        /*05b6*/ 	.byte	0x07
	.zero		1


	//   ....[75]....
        /*05b8*/ 	.word	0x000047e0
        /*05bc*/ 	.word	0x000000ff
        /*05c0*/ 	.word	0x00000058
        /*05c4*/ 	.short	0x010a
        /*05c6*/ 	.byte	0x07
	.zero		1


	//   ....[76]....
        /*05c8*/ 	.word	0x00004800
        /*05cc*/ 	.word	0x000000ff
        /*05d0*/ 	.word	0x00000060
        /*05d4*/ 	.short	0x010a
        /*05d6*/ 	.byte	0x07
	.zero		1


	//   ....[77]....
        /*05d8*/ 	.word	0x00004840
        /*05dc*/ 	.word	0x00000000
        /*05e0*/ 	.word	0x00000068
        /*05e4*/ 	.short	0x010a
        /*05e6*/ 	.byte	0xff
	.zero		1


	//   ....[78]....
        /*05e8*/ 	.word	0x00004ba0
        /*05ec*/ 	.word	0x00000000
        /*05f0*/ 	.word	0x00000080
        /*05f4*/ 	.short	0x010a
        /*05f6*/ 	.byte	0xff
	.zero		1


	//   ....[79]....
        /*05f8*/ 	.word	0x00004cb0
        /*05fc*/ 	.word	0x00000000
        /*0600*/ 	.word	0x00000000
        /*0604*/ 	.short	0x0101
        /*0606*/ 	.byte	0xff
	.zero		1


	//   ....[80]....
        /*0608*/ 	.word	0x00005760
        /*060c*/ 	.word	0x000000ff
        /*0610*/ 	.word	0x00000030
        /*0614*/ 	.short	0x010a
        /*0616*/ 	.byte	0x30
	.zero		1


	//   ....[81]....
        /*0618*/ 	.word	0x00005840
        /*061c*/ 	.word	0x00000057
        /*0620*/ 	.word	0x000000a0
        /*0624*/ 	.short	0x010a
        /*0626*/ 	.byte	0xff
	.zero		1


	//   ....[82]....
        /*0628*/ 	.word	0x00005a00
        /*062c*/ 	.word	0x000000ff
        /*0630*/ 	.word	0x00000030
        /*0634*/ 	.short	0x010a
        /*0636*/ 	.byte	0x30
	.zero		1


	//   ....[83]....
        /*0638*/ 	.word	0x00005b30
        /*063c*/ 	.word	0x00000057
        /*0640*/ 	.word	0x000000a0
        /*0644*/ 	.short	0x010a
        /*0646*/ 	.byte	0xff
	.zero		1


	//   ....[84]....
        /*0648*/ 	.word	0x00006d40
        /*064c*/ 	.word	0x00000000
        /*0650*/ 	.word	0x00000000
        /*0654*/ 	.short	0x0101
        /*0656*/ 	.byte	0xff
	.zero		1


	//   ....[85]....
        /*0658*/ 	.word	0x00006d50
        /*065c*/ 	.word	0x00000003
        /*0660*/ 	.word	0x00000030
        /*0664*/ 	.short	0x010a
        /*0666*/ 	.byte	0xff
	.zero		1


	//   ....[86]....
        /*0668*/ 	.word	0x00006e30
        /*066c*/ 	.word	0x00000003
        /*0670*/ 	.word	0x00000030
        /*0674*/ 	.short	0x010a
        /*0676*/ 	.byte	0xff
	.zero		1


	//   ....[87]....
        /*0678*/ 	.word	0x00008160
        /*067c*/ 	.word	0x00000055
        /*0680*/ 	.word	0x00000000
        /*0684*/ 	.short	0x0101
        /*0686*/ 	.byte	0xff
	.zero		1


	//   ....[88]....
        /*0688*/ 	.word	0x00008180
        /*068c*/ 	.word	0x00000000
        /*0690*/ 	.word	0x00000030
        /*0694*/ 	.short	0x010a
        /*0696*/ 	.byte	0xff
	.zero		1


	//   ....[89]....
        /*0698*/ 	.word	0x00008250
        /*069c*/ 	.word	0x00000000
        /*06a0*/ 	.word	0x00000030
        /*06a4*/ 	.short	0x010a
        /*06a6*/ 	.byte	0xff
	.zero		1


	//   ....[90]....
        /*06a8*/ 	.word	0x00009580
        /*06ac*/ 	.word	0x00000054
        /*06b0*/ 	.word	0x00000000
        /*06b4*/ 	.short	0x0101
        /*06b6*/ 	.byte	0xff
	.zero		1


	//   ....[91]....
        /*06b8*/ 	.word	0x000095a0
        /*06bc*/ 	.word	0x00000003
        /*06c0*/ 	.word	0x00000030
        /*06c4*/ 	.short	0x010a
        /*06c6*/ 	.byte	0xff
	.zero		1


	//   ....[92]....
        /*06c8*/ 	.word	0x00009670
        /*06cc*/ 	.word	0x00000003
        /*06d0*/ 	.word	0x00000030
        /*06d4*/ 	.short	0x010a
        /*06d6*/ 	.byte	0xff
	.zero		1


	//   ....[93]....
        /*06d8*/ 	.word	0x00009a50
        /*06dc*/ 	.word	0x000000ff
        /*06e0*/ 	.word	0x00000000
        /*06e4*/ 	.short	0x0101
        /*06e6*/ 	.byte	0x05
	.zero		1


	//   ....[94]....
        /*06e8*/ 	.word	0x0000a9f0
        /*06ec*/ 	.word	0x00000000
        /*06f0*/ 	.word	0x00000000
        /*06f4*/ 	.short	0x0101
        /*06f6*/ 	.byte	0xff
	.zero		1


	//   ....[95]....
        /*06f8*/ 	.word	0x0000ac60
        /*06fc*/ 	.word	0x000000ff
        /*0700*/ 	.word	0x00000000
        /*0704*/ 	.short	0x0101
        /*0706*/ 	.byte	0x04
	.zero		1


	//   ....[96]....
        /*0708*/ 	.word	0x0000ac80
        /*070c*/ 	.word	0x00000003
        /*0710*/ 	.word	0x000000d0
        /*0714*/ 	.short	0x010a
        /*0716*/ 	.byte	0xff
	.zero		1


	//   ....[97]....
        /*0718*/ 	.word	0x0000ace0
        /*071c*/ 	.word	0x00000002
        /*0720*/ 	.word	0x00000018
        /*0724*/ 	.short	0x010a
        /*0726*/ 	.byte	0xff
	.zero		1


	//   ....[98]....
        /*0728*/ 	.word	0x0000ad40
        /*072c*/ 	.word	0x00000002
        /*0730*/ 	.word	0x00000018
        /*0734*/ 	.short	0x010a
        /*0736*/ 	.byte	0xff
	.zero		1


	//   ....[99]....
        /*0738*/ 	.word	0x0000ad90
        /*073c*/ 	.word	0x00000002
        /*0740*/ 	.word	0x00000080
        /*0744*/ 	.short	0x010a
        /*0746*/ 	.byte	0xff
	.zero		1


	//   ....[100]....
        /*0748*/ 	.word	0x0000adf0
        /*074c*/ 	.word	0x00000000
        /*0750*/ 	.word	0x00000000
        /*0754*/ 	.short	0x010a
        /*0756*/ 	.byte	0xff
	.zero		1


	//   ....[101]....
        /*0758*/ 	.word	0x0000ae50
        /*075c*/ 	.word	0x00000000
        /*0760*/ 	.word	0x00000000
        /*0764*/ 	.short	0x010a
        /*0766*/ 	.byte	0xff
	.zero		1


	//   ....[102]....
        /*0768*/ 	.word	0x0000aea0
        /*076c*/ 	.word	0x00000000
        /*0770*/ 	.word	0x000000c0
        /*0774*/ 	.short	0x010a
        /*0776*/ 	.byte	0xff
	.zero		1


	//   ....[103]....
        /*0778*/ 	.word	0x0000af00
        /*077c*/ 	.word	0x00000000
        /*0780*/ 	.word	0x00000090
        /*0784*/ 	.short	0x010a
        /*0786*/ 	.byte	0xff
	.zero		1


	//   ....[104]....
        /*0788*/ 	.word	0x0000af50
        /*078c*/ 	.word	0x00000000
        /*0790*/ 	.word	0x00000080
        /*0794*/ 	.short	0x010a
        /*0796*/ 	.byte	0xff
	.zero		1


	//   ....[105]....
        /*0798*/ 	.word	0x0000afb0
        /*079c*/ 	.word	0x00000000
        /*07a0*/ 	.word	0x00000090
        /*07a4*/ 	.short	0x010a
        /*07a6*/ 	.byte	0xff
	.zero		1


	//   ....[106]....
        /*07a8*/ 	.word	0x0000b000
        /*07ac*/ 	.word	0x00000000
        /*07b0*/ 	.word	0x00000080
        /*07b4*/ 	.short	0x010a
        /*07b6*/ 	.byte	0xff
	.zero		1


	//   ....[107]....
        /*07b8*/ 	.word	0x0000b060
        /*07bc*/ 	.word	0x00000003
        /*07c0*/ 	.word	0x000000b0
        /*07c4*/ 	.short	0x010a
        /*07c6*/ 	.byte	0xff
	.zero		1


	//   ....[108]....
        /*07c8*/ 	.word	0x0000b0c0
        /*07cc*/ 	.word	0x00000000
        /*07d0*/ 	.word	0x00000000
        /*07d4*/ 	.short	0x010a
        /*07d6*/ 	.byte	0xff
	.zero		1


	//   ....[109]....
        /*07d8*/ 	.word	0x0000b120
        /*07dc*/ 	.word	0x00000000
        /*07e0*/ 	.word	0x00000000
        /*07e4*/ 	.short	0x010a
        /*07e6*/ 	.byte	0xff
	.zero		1


	//   ....[110]....
        /*07e8*/ 	.word	0x0000b180
        /*07ec*/ 	.word	0x00000000
        /*07f0*/ 	.word	0x00000000
        /*07f4*/ 	.short	0x010a
        /*07f6*/ 	.byte	0xff
	.zero		1


	//   ....[111]....
        /*07f8*/ 	.word	0x0000b1d0
        /*07fc*/ 	.word	0x00000000
        /*0800*/ 	.word	0x00000080
        /*0804*/ 	.short	0x010a
        /*0806*/ 	.byte	0xff
	.zero		1


	//   ....[112]....
        /*0808*/ 	.word	0x0000b230
        /*080c*/ 	.word	0x00000000
        /*0810*/ 	.word	0x00000078
        /*0814*/ 	.short	0x010a
        /*0816*/ 	.byte	0xff
	.zero		1


	//   ....[113]....
        /*0818*/ 	.word	0x0000b290
        /*081c*/ 	.word	0x00000003
        /*0820*/ 	.word	0x00000050
        /*0824*/ 	.short	0x010a
        /*0826*/ 	.byte	0xff
	.zero		1


	//   ....[114]....
        /*0828*/ 	.word	0x0000b2f0
        /*082c*/ 	.word	0x00000003
        /*0830*/ 	.word	0x00000058
        /*0834*/ 	.short	0x010a
        /*0836*/ 	.byte	0xff
	.zero		1


	//   ....[115]....
        /*0838*/ 	.word	0x0000b350
        /*083c*/ 	.word	0x00000003
        /*0840*/ 	.word	0x00000060
        /*0844*/ 	.short	0x010a
        /*0846*/ 	.byte	0xff
	.zero		1


	//   ....[116]....
        /*0848*/ 	.word	0x0000b3b0
        /*084c*/ 	.word	0x00000003
        /*0850*/ 	.word	0x00000068
        /*0854*/ 	.short	0x010a
        /*0856*/ 	.byte	0xff
	.zero		1


	//   ....[117]....
        /*0858*/ 	.word	0x0000b410
        /*085c*/ 	.word	0x00000000
        /*0860*/ 	.word	0x00000050
        /*0864*/ 	.short	0x010a
        /*0866*/ 	.byte	0xff
	.zero		1


	//   ....[118]....
        /*0868*/ 	.word	0x0000b470
        /*086c*/ 	.word	0x00000000
        /*0870*/ 	.word	0x00000058
        /*0874*/ 	.short	0x010a
        /*0876*/ 	.byte	0xff
	.zero		1


	//   ....[119]....
        /*0878*/ 	.word	0x0000b4d0
        /*087c*/ 	.word	0x00000000
        /*0880*/ 	.word	0x00000060
        /*0884*/ 	.short	0x010a
        /*0886*/ 	.byte	0xff
	.zero		1


	//   ....[120]....
        /*0888*/ 	.word	0x0000b520
        /*088c*/ 	.word	0x00000000
        /*0890*/ 	.word	0x00000080
        /*0894*/ 	.short	0x010a
        /*0896*/ 	.byte	0xff
	.zero		1


	//   ....[121]....
        /*0898*/ 	.word	0x0000b580
        /*089c*/ 	.word	0x00000002
        /*08a0*/ 	.word	0x00000030
        /*08a4*/ 	.short	0x010a
        /*08a6*/ 	.byte	0xff
	.zero		1


	//   ....[122]....
        /*08a8*/ 	.word	0x0000b5d0
        /*08ac*/ 	.word	0x00000057
        /*08b0*/ 	.word	0x000000a0
        /*08b4*/ 	.short	0x010a
        /*08b6*/ 	.byte	0xff
	.zero		1


	//   ....[123]....
        /*08b8*/ 	.word	0x0000b620
        /*08bc*/ 	.word	0x00000003
        /*08c0*/ 	.word	0x00000030
        /*08c4*/ 	.short	0x010a
        /*08c6*/ 	.byte	0xff
	.zero		1


	//   ....[124]....
        /*08c8*/ 	.word	0x0000b670
        /*08cc*/ 	.word	0x00000000
        /*08d0*/ 	.word	0x00000030
        /*08d4*/ 	.short	0x010a
        /*08d6*/ 	.byte	0xff
	.zero		1


	//   ....[125]....
        /*08d8*/ 	.word	0x0000b6c0
        /*08dc*/ 	.word	0x00000003
        /*08e0*/ 	.word	0x00000030
        /*08e4*/ 	.short	0x010a
        /*08e6*/ 	.byte	0xff
	.zero		1


	//----- nvinfo : EIATTR_NUM_MBARRIERS
	.align		4
.L_47:
        /*08e8*/ 	.byte	0x03, 0x38
        /*08ea*/ 	.short	0x001c


	//----- nvinfo : EIATTR_EXIT_INSTR_OFFSETS
	.align		4
        /*08ec*/ 	.byte	0x04, 0x1c
        /*08ee*/ 	.short	(.L_49 - .L_48)


	//   ....[0]....
.L_48:
        /*08f0*/ 	.word	0x000024e0


	//   ....[1]....
        /*08f4*/ 	.word	0x000029d0


	//   ....[2]....
        /*08f8*/ 	.word	0x00002a30


	//   ....[3]....
        /*08fc*/ 	.word	0x00003810


	//   ....[4]....
        /*0900*/ 	.word	0x00004870


	//   ....[5]....
        /*0904*/ 	.word	0x000048b0


	//   ....[6]....
        /*0908*/ 	.word	0x0000ab50


	//   ....[7]....
        /*090c*/ 	.word	0x0000abd0


	//   ....[8]....
        /*0910*/ 	.word	0x0000ac00


	//   ....[9]....
        /*0914*/ 	.word	0x0000ac70


	//----- nvinfo : EIATTR_MAX_THREADS
	.align		4
.L_49:
        /*0918*/ 	.byte	0x04, 0x05
        /*091a*/ 	.short	(.L_51 - .L_50)
.L_50:
        /*091c*/ 	.word	0x00000100
        /*0920*/ 	.word	0x00000001
        /*0924*/ 	.word	0x00000001


	//----- nvinfo : EIATTR_CRS_STACK_SIZE
	.align		4
.L_51:
        /*0928*/ 	.byte	0x04, 0x1e
        /*092a*/ 	.short	(.L_53 - .L_52)
.L_52:
        /*092c*/ 	.word	0x00000000


	//----- nvinfo : EIATTR_CBANK_PARAM_SIZE
	.align		4
.L_53:
        /*0930*/ 	.byte	0x03, 0x19
        /*0932*/ 	.short	0x0800


	//----- nvinfo : EIATTR_PARAM_CBANK
	.align		4
        /*0934*/ 	.byte	0x04, 0x0a
        /*0936*/ 	.short	(.L_55 - .L_54)
	.align		4
.L_54:
        /*0938*/ 	.word	index@(.nv.constant0._ZN7cutlass13device_kernelINS_4gemm6kernel13GemmUniversalIN4cute5tupleIJiiiiEEENS1_10collective13CollectiveMmaINS1_35MainloopSm100TmaUmmaWarpSpecializedILi3ELi2ELi2ENS5_IJNS4_1CILi1EEESB_SB_EEEEENS5_IJNSA_ILi128EEENSA_ILi256EEENSA_ILi64EEEEEENS_10bfloat16_tENS5_IJSB_llEEESI_NS5_IJlSB_lEEENS4_8TiledMMAINS4_8MMA_AtomIJNS4_20SM100_MMA_F16BF16_SSISI_SI_fLi128ELi256ELNS4_4UMMA5MajorE1ELSP_0ELNSO_7ScaleInE0ELSQ_0EEEEEENS4_6LayoutISC_NS5_IJNSA_ILi0EEESU_SU_EEEEENS5_IJNS4_10UnderscoreESX_SX_EEEEENS4_13SM90_TMA_LOADENS4_14ComposedLayoutINS4_7SwizzleILi3ELi4ELi3EEENS4_18smem_ptr_flag_bitsILi16EEENST_INS5_IJSG_NSA_ILi8EEEEEENS5_IJSB_SG_EEEEEEEvNS4_8identityES10_NS11_IS13_S15_NST_INS5_IJS16_SG_EEENS5_IJSG_SB_EEEEEEEvS1B_EENS_8epilogue10collective18CollectiveEpilogueINS1H_23Sm100TmaWarpSpecializedILi4ELi2ELi64ELb1ELb0EEEJSH_NS5_IJNST_ISE_SB_EENST_ISG_SB_EEEEESI_SK_SI_SK_NS1H_6fusion15FusionCallbacksIS1L_NS1P_17LinearCombinationISI_fSI_fLNS_15FloatRoundStyleE2EEESH_S1O_JEEENS4_5SM1004TMEM4LOAD26SM100_TMEM_LOAD_32dp32b64xES10_S1F_NS4_39AutoVectorizingCopyWithAssumedAlignmentILi128EEENS4_14SM90_TMA_STOREES1F_S20_S20_EEEvvEEEEvNT_6ParamsE)
        /*093c*/ 	.short	0x0380
        /*093e*/ 	.short	0x0800


	//----- nvinfo : EIATTR_SW_WAR
	.align		4
.L_55:
        /*0940*/ 	.byte	0x04, 0x36
        /*0942*/ 	.short	(.L_57 - .L_56)
.L_56:
        /*0944*/ 	.word	0x00000008
.L_57:


//--------------------- .nv.callgraph             --------------------------
	.section	.nv.callgraph,"",@"SHT_CUDA_CALLGRAPH"
	.align	4
	.sectionentsize	8
	.align		4
        /*0000*/ 	.word	0x00000000
	.align		4
        /*0004*/ 	.word	0xffffffff
	.align		4
        /*0008*/ 	.word	index@(_ZN7cutlass13device_kernelINS_4gemm6kernel13GemmUniversalIN4cute5tupleIJiiiiEEENS1_10collective13CollectiveMmaINS1_35MainloopSm100TmaUmmaWarpSpecializedILi3ELi2ELi2ENS5_IJNS4_1CILi1EEESB_SB_EEEEENS5_IJNSA_ILi128EEENSA_ILi256EEENSA_ILi64EEEEEENS_10bfloat16_tENS5_IJSB_llEEESI_NS5_IJlSB_lEEENS4_8TiledMMAINS4_8MMA_AtomIJNS4_20SM100_MMA_F16BF16_SSISI_SI_fLi128ELi256ELNS4_4UMMA5MajorE1ELSP_0ELNSO_7ScaleInE0ELSQ_0EEEEEENS4_6LayoutISC_NS5_IJNSA_ILi0EEESU_SU_EEEEENS5_IJNS4_10UnderscoreESX_SX_EEEEENS4_13SM90_TMA_LOADENS4_14ComposedLayoutINS4_7SwizzleILi3ELi4ELi3EEENS4_18smem_ptr_flag_bitsILi16EEENST_INS5_IJSG_NSA_ILi8EEEEEENS5_IJSB_SG_EEEEEEEvNS4_8identityES10_NS11_IS13_S15_NST_INS5_IJS16_SG_EEENS5_IJSG_SB_EEEEEEEvS1B_EENS_8epilogue10collective18CollectiveEpilogueINS1H_23Sm100TmaWarpSpecializedILi4ELi2ELi64ELb1ELb0EEEJSH_NS5_IJNST_ISE_SB_EENST_ISG_SB_EEEEESI_SK_SI_SK_NS1H_6fusion15FusionCallbacksIS1L_NS1P_17LinearCombinationISI_fSI_fLNS_15FloatRoundStyleE2EEESH_S1O_JEEENS4_5SM1004TMEM4LOAD26SM100_TMEM_LOAD_32dp32b64xES10_S1F_NS4_39AutoVectorizingCopyWithAssumedAlignmentILi128EEENS4_14SM90_TMA_STOREES1F_S20_S20_EEEvvEEEEvNT_6ParamsE)
	.align		4
        /*000c*/ 	.word	index@(__assertfail)
	.align		4
        /*0010*/ 	.word	0x00000000
	.align		4
        /*0014*/ 	.word	0xfffffffe
	.align		4
        /*0018*/ 	.word	0x00000000
	.align		4
        /*001c*/ 	.word	0xfffffffd
	.align		4
        /*0020*/ 	.word	0x00000000
	.align		4
        /*0024*/ 	.word	0xfffffffc


//--------------------- .nv.constant4             --------------------------
	.section	.nv.constant4,"a",@progbits
	.align	8
	.align		8
.nv.constant4:
        /*0000*/ 	.dword	__assertfail
	.align		8
        /*0008*/ 	.dword	__unnamed_1
	.align		8
        /*0010*/ 	.dword	__unnamed_2
	.align		8
        /*0018*/ 	.dword	_ZN40_INTERNAL_59372848_4_k_cu_8e2d5efc_347974cuda3std3__45__cpo5beginE
	.align		8
        /*0020*/ 	.dword	_ZN40_INTERNAL_59372848_4_k_cu_8e2d5efc_347974cuda3std3__45__cpo3endE
	.align		8
        /*0028*/ 	.dword	_ZN40_INTERNAL_59372848_4_k_cu_8e2d5efc_347974cuda3std3__45__cpo6cbeginE
	.align		8
        /*0030*/ 	.dword	_ZN40_INTERNAL_59372848_4_k_cu_8e2d5efc_347974cuda3std3__45__cpo4cendE
	.align		8
        /*0038*/ 	.dword	_ZN40_INTERNAL_59372848_4_k_cu_8e2d5efc_347974cuda3std3__442_GLOBAL__N__59372848_4_k_cu_8e2d5efc_347976ignoreE
	.align		8
        /*0040*/ 	.dword	_ZN40_INTERNAL_59372848_4_k_cu_8e2d5efc_347974cuda3std3__419piecewise_constructE
	.align		8
        /*0048*/ 	.dword	_ZN40_INTERNAL_59372848_4_k_cu_8e2d5efc_347974cuda3std3__48in_placeE
	.align		8
        /*0050*/ 	.dword	_ZN40_INTERNAL_59372848_4_k_cu_8e2d5efc_347974cuda3std6ranges3__45__cpo4swapE
	.align		8
        /*0058*/ 	.dword	_ZN40_INTERNAL_59372848_4_k_cu_8e2d5efc_347974cuda3std6ranges3__45__cpo9iter_moveE
	.align		8
        /*0060*/ 	.dword	_ZN40_INTERNAL_59372848_4_k_cu_8e2d5efc_347974cute7productE
	.align		8
        /*0068*/ 	.dword	_ZN40_INTERNAL_59372848_4_k_cu_8e2d5efc_347974cute1_E
	.align		8
        /*0070*/ 	.dword	$str$25
	.align		8
        /*0078*/ 	.dword	$str$26
	.align		8
        /*0080*/ 	.dword	$str$27
	.align		8
        /*0088*/ 	.dword	$str$28


//--------------------- .text._ZN7cutlass13device_kernelINS_4gemm6kernel13GemmUniversalIN4cute5tupleIJiiiiEEENS1_10collective13CollectiveMmaINS1_35MainloopSm100TmaUmmaWarpSpecializedILi3ELi2ELi2ENS5_IJNS4_1CILi1EEESB_SB_EEEEENS5_IJNSA_ILi128EEENSA_ILi256EEENSA_ILi64EEEEEENS_10bfloat16_tENS5_IJSB_llEEESI_NS5_IJlSB_lEEENS4_8TiledMMAINS4_8MMA_AtomIJNS4_20SM100_MMA_F16BF16_SSISI_SI_fLi128ELi256ELNS4_4UMMA5MajorE1ELSP_0ELNSO_7ScaleInE0ELSQ_0EEEEEENS4_6LayoutISC_NS5_IJNSA_ILi0EEESU_SU_EEEEENS5_IJNS4_10UnderscoreESX_SX_EEEEENS4_13SM90_TMA_LOADENS4_14ComposedLayoutINS4_7SwizzleILi3ELi4ELi3EEENS4_18smem_ptr_flag_bitsILi16EEENST_INS5_IJSG_NSA_ILi8EEEEEENS5_IJSB_SG_EEEEEEEvNS4_8identityES10_NS11_IS13_S15_NST_INS5_IJS16_SG_EEENS5_IJSG_SB_EEEEEEEvS1B_EENS_8epilogue10collective18CollectiveEpilogueINS1H_23Sm100TmaWarpSpecializedILi4ELi2ELi64ELb1ELb0EEEJSH_NS5_IJNST_ISE_SB_EENST_ISG_SB_EEEEESI_SK_SI_SK_NS1H_6fusion15FusionCallbacksIS1L_NS1P_17LinearCombinationISI_fSI_fLNS_15FloatRoundStyleE2EEESH_S1O_JEEENS4_5SM1004TMEM4LOAD26SM100_TMEM_LOAD_32dp32b64xES10_S1F_NS4_39AutoVectorizingCopyWithAssumedAlignmentILi128EEENS4_14SM90_TMA_STOREES1F_S20_S20_EEEvvEEEEvNT_6ParamsE --------------------------
	.section	.text._ZN7cutlass13device_kernelINS_4gemm6kernel13GemmUniversalIN4cute5tupleIJiiiiEEENS1_10collective13CollectiveMmaINS1_35MainloopSm100TmaUmmaWarpSpecializedILi3ELi2ELi2ENS5_IJNS4_1CILi1EEESB_SB_EEEEENS5_IJNSA_ILi128EEENSA_ILi256EEENSA_ILi64EEEEEENS_10bfloat16_tENS5_IJSB_llEEESI_NS5_IJlSB_lEEENS4_8TiledMMAINS4_8MMA_AtomIJNS4_20SM100_MMA_F16BF16_SSISI_SI_fLi128ELi256ELNS4_4UMMA5MajorE1ELSP_0ELNSO_7ScaleInE0ELSQ_0EEEEEENS4_6LayoutISC_NS5_IJNSA_ILi0EEESU_SU_EEEEENS5_IJNS4_10UnderscoreESX_SX_EEEEENS4_13SM90_TMA_LOADENS4_14ComposedLayoutINS4_7SwizzleILi3ELi4ELi3EEENS4_18smem_ptr_flag_bitsILi16EEENST_INS5_IJSG_NSA_ILi8EEEEEENS5_IJSB_SG_EEEEEEEvNS4_8identityES10_NS11_IS13_S15_NST_INS5_IJS16_SG_EEENS5_IJSG_SB_EEEEEEEvS1B_EENS_8epilogue10collective18CollectiveEpilogueINS1H_23Sm100TmaWarpSpecializedILi4ELi2ELi64ELb1ELb0EEEJSH_NS5_IJNST_ISE_SB_EENST_ISG_SB_EEEEESI_SK_SI_SK_NS1H_6fusion15FusionCallbacksIS1L_NS1P_17LinearCombinationISI_fSI_fLNS_15FloatRoundStyleE2EEESH_S1O_JEEENS4_5SM1004TMEM4LOAD26SM100_TMEM_LOAD_32dp32b64xES10_S1F_NS4_39AutoVectorizingCopyWithAssumedAlignmentILi128EEENS4_14SM90_TMA_STOREES1F_S20_S20_EEEvvEEEEvNT_6ParamsE,"ax",@progbits
	.align	128
.text._ZN7cutlass13device_kernelINS_4gemm6kernel13GemmUniversalIN4cute5tupleIJiiiiEEENS1_10collective13CollectiveMmaINS1_35MainloopSm100TmaUmmaWarpSpecializedILi3ELi2ELi2ENS5_IJNS4_1CILi1EEESB_SB_EEEEENS5_IJNSA_ILi128EEENSA_ILi256EEENSA_ILi64EEEEEENS_10bfloat16_tENS5_IJSB_llEEESI_NS5_IJlSB_lEEENS4_8TiledMMAINS4_8MMA_AtomIJNS4_20SM100_MMA_F16BF16_SSISI_SI_fLi128ELi256ELNS4_4UMMA5MajorE1ELSP_0ELNSO_7ScaleInE0ELSQ_0EEEEEENS4_6LayoutISC_NS5_IJNSA_ILi0EEESU_SU_EEEEENS5_IJNS4_10UnderscoreESX_SX_EEEEENS4_13SM90_TMA_LOADENS4_14ComposedLayoutINS4_7SwizzleILi3ELi4ELi3EEENS4_18smem_ptr_flag_bitsILi16EEENST_INS5_IJSG_NSA_ILi8EEEEEENS5_IJSB_SG_EEEEEEEvNS4_8identityES10_NS11_IS13_S15_NST_INS5_IJS16_SG_EEENS5_IJSG_SB_EEEEEEEvS1B_EENS_8epilogue10collective18CollectiveEpilogueINS1H_23Sm100TmaWarpSpecializedILi4ELi2ELi64ELb1ELb0EEEJSH_NS5_IJNST_ISE_SB_EENST_ISG_SB_EEEEESI_SK_SI_SK_NS1H_6fusion15FusionCallbacksIS1L_NS1P_17LinearCombinationISI_fSI_fLNS_15FloatRoundStyleE2EEESH_S1O_JEEENS4_5SM1004TMEM4LOAD26SM100_TMEM_LOAD_32dp32b64xES10_S1F_NS4_39AutoVectorizingCopyWithAssumedAlignmentILi128EEENS4_14SM90_TMA_STOREES1F_S20_S20_EEEvvEEEEvNT_6ParamsE:
        .type           _ZN7cutlass13device_kernelINS_4gemm6kernel13GemmUniversalIN4cute5tupleIJiiiiEEENS1_10collective13CollectiveMmaINS1_35MainloopSm100TmaUmmaWarpSpecializedILi3ELi2ELi2ENS5_IJNS4_1CILi1EEESB_SB_EEEEENS5_IJNSA_ILi128EEENSA_ILi256EEENSA_ILi64EEEEEENS_10bfloat16_tENS5_IJSB_llEEESI_NS5_IJlSB_lEEENS4_8TiledMMAINS4_8MMA_AtomIJNS4_20SM100_MMA_F16BF16_SSISI_SI_fLi128ELi256ELNS4_4UMMA5MajorE1ELSP_0ELNSO_7ScaleInE0ELSQ_0EEEEEENS4_6LayoutISC_NS5_IJNSA_ILi0EEESU_SU_EEEEENS5_IJNS4_10UnderscoreESX_SX_EEEEENS4_13SM90_TMA_LOADENS4_14ComposedLayoutINS4_7SwizzleILi3ELi4ELi3EEENS4_18smem_ptr_flag_bitsILi16EEENST_INS5_IJSG_NSA_ILi8EEEEEENS5_IJSB_SG_EEEEEEEvNS4_8identityES10_NS11_IS13_S15_NST_INS5_IJS16_SG_EEENS5_IJSG_SB_EEEEEEEvS1B_EENS_8epilogue10collective18CollectiveEpilogueINS1H_23Sm100TmaWarpSpecializedILi4ELi2ELi64ELb1ELb0EEEJSH_NS5_IJNST_ISE_SB_EENST_ISG_SB_EEEEESI_SK_SI_SK_NS1H_6fusion15FusionCallbacksIS1L_NS1P_17LinearCombinationISI_fSI_fLNS_15FloatRoundStyleE2EEESH_S1O_JEEENS4_5SM1004TMEM4LOAD26SM100_TMEM_LOAD_32dp32b64xES10_S1F_NS4_39AutoVectorizingCopyWithAssumedAlignmentILi128EEENS4_14SM90_TMA_STOREES1F_S20_S20_EEEvvEEEEvNT_6ParamsE,@function
        .size           _ZN7cutlass13device_kernelINS_4gemm6kernel13GemmUniversalIN4cute5tupleIJiiiiEEENS1_10collective13CollectiveMmaINS1_35MainloopSm100TmaUmmaWarpSpecializedILi3ELi2ELi2ENS5_IJNS4_1CILi1EEESB_SB_EEEEENS5_IJNSA_ILi128EEENSA_ILi256EEENSA_ILi64EEEEEENS_10bfloat16_tENS5_IJSB_llEEESI_NS5_IJlSB_lEEENS4_8TiledMMAINS4_8MMA_AtomIJNS4_20SM100_MMA_F16BF16_SSISI_SI_fLi128ELi256ELNS4_4UMMA5MajorE1ELSP_0ELNSO_7ScaleInE0ELSQ_0EEEEEENS4_6LayoutISC_NS5_IJNSA_ILi0EEESU_SU_EEEEENS5_IJNS4_10UnderscoreESX_SX_EEEEENS4_13SM90_TMA_LOADENS4_14ComposedLayoutINS4_7SwizzleILi3ELi4ELi3EEENS4_18smem_ptr_flag_bitsILi16EEENST_INS5_IJSG_NSA_ILi8EEEEEENS5_IJSB_SG_EEEEEEEvNS4_8identityES10_NS11_IS13_S15_NST_INS5_IJS16_SG_EEENS5_IJSG_SB_EEEEEEEvS1B_EENS_8epilogue10collective18CollectiveEpilogueINS1H_23Sm100TmaWarpSpecializedILi4ELi2ELi64ELb1ELb0EEEJSH_NS5_IJNST_ISE_SB_EENST_ISG_SB_EEEEESI_SK_SI_SK_NS1H_6fusion15FusionCallbacksIS1L_NS1P_17LinearCombinationISI_fSI_fLNS_15FloatRoundStyleE2EEESH_S1O_JEEENS4_5SM1004TMEM4LOAD26SM100_TMEM_LOAD_32dp32b64xES10_S1F_NS4_39AutoVectorizingCopyWithAssumedAlignmentILi128EEENS4_14SM90_TMA_STOREES1F_S20_S20_EEEvvEEEEvNT_6ParamsE,(.L_x_167 - _ZN7cutlass13device_kernelINS_4gemm6kernel13GemmUniversalIN4cute5tupleIJiiiiEEENS1_10collective13CollectiveMmaINS1_35MainloopSm100TmaUmmaWarpSpecializedILi3ELi2ELi2ENS5_IJNS4_1CILi1EEESB_SB_EEEEENS5_IJNSA_ILi128EEENSA_ILi256EEENSA_ILi64EEEEEENS_10bfloat16_tENS5_IJSB_llEEESI_NS5_IJlSB_lEEENS4_8TiledMMAINS4_8MMA_AtomIJNS4_20SM100_MMA_F16BF16_SSISI_SI_fLi128ELi256ELNS4_4UMMA5MajorE1ELSP_0ELNSO_7ScaleInE0ELSQ_0EEEEEENS4_6LayoutISC_NS5_IJNSA_ILi0EEESU_SU_EEEEENS5_IJNS4_10UnderscoreESX_SX_EEEEENS4_13SM90_TMA_LOADENS4_14ComposedLayoutINS4_7SwizzleILi3ELi4ELi3EEENS4_18smem_ptr_flag_bitsILi16EEENST_INS5_IJSG_NSA_ILi8EEEEEENS5_IJSB_SG_EEEEEEEvNS4_8identityES10_NS11_IS13_S15_NST_INS5_IJS16_SG_EEENS5_IJSG_SB_EEEEEEEvS1B_EENS_8epilogue10collective18CollectiveEpilogueINS1H_23Sm100TmaWarpSpecializedILi4ELi2ELi64ELb1ELb0EEEJSH_NS5_IJNST_ISE_SB_EENST_ISG_SB_EEEEESI_SK_SI_SK_NS1H_6fusion15FusionCallbacksIS1L_NS1P_17LinearCombinationISI_fSI_fLNS_15FloatRoundStyleE2EEESH_S1O_JEEENS4_5SM1004TMEM4LOAD26SM100_TMEM_LOAD_32dp32b64xES10_S1F_NS4_39AutoVectorizingCopyWithAssumedAlignmentILi128EEENS4_14SM90_TMA_STOREES1F_S20_S20_EEEvvEEEEvNT_6ParamsE)
        .other          _ZN7cutlass13device_kernelINS_4gemm6kernel13GemmUniversalIN4cute5tupleIJiiiiEEENS1_10collective13CollectiveMmaINS1_35MainloopSm100TmaUmmaWarpSpecializedILi3ELi2ELi2ENS5_IJNS4_1CILi1EEESB_SB_EEEEENS5_IJNSA_ILi128EEENSA_ILi256EEENSA_ILi64EEEEEENS_10bfloat16_tENS5_IJSB_llEEESI_NS5_IJlSB_lEEENS4_8TiledMMAINS4_8MMA_AtomIJNS4_20SM100_MMA_F16BF16_SSISI_SI_fLi128ELi256ELNS4_4UMMA5MajorE1ELSP_0ELNSO_7ScaleInE0ELSQ_0EEEEEENS4_6LayoutISC_NS5_IJNSA_ILi0EEESU_SU_EEEEENS5_IJNS4_10UnderscoreESX_SX_EEEEENS4_13SM90_TMA_LOADENS4_14ComposedLayoutINS4_7SwizzleILi3ELi4ELi3EEENS4_18smem_ptr_flag_bitsILi16EEENST_INS5_IJSG_NSA_ILi8EEEEEENS5_IJSB_SG_EEEEEEEvNS4_8identityES10_NS11_IS13_S15_NST_INS5_IJS16_SG_EEENS5_IJSG_SB_EEEEEEEvS1B_EENS_8epilogue10collective18CollectiveEpilogueINS1H_23Sm100TmaWarpSpecializedILi4ELi2ELi64ELb1ELb0EEEJSH_NS5_IJNST_ISE_SB_EENST_ISG_SB_EEEEESI_SK_SI_SK_NS1H_6fusion15FusionCallbacksIS1L_NS1P_17LinearCombinationISI_fSI_fLNS_15FloatRoundStyleE2EEESH_S1O_JEEENS4_5SM1004TMEM4LOAD26SM100_TMEM_LOAD_32dp32b64xES10_S1F_NS4_39AutoVectorizingCopyWithAssumedAlignmentILi128EEENS4_14SM90_TMA_STOREES1F_S20_S20_EEEvvEEEEvNT_6ParamsE,@"STO_CUDA_ENTRY STV_DEFAULT"
_ZN7cutlass13device_kernelINS_4gemm6kernel13GemmUniversalIN4cute5tupleIJiiiiEEENS1_10collective13CollectiveMmaINS1_35MainloopSm100TmaUmmaWarpSpecializedILi3ELi2ELi2ENS5_IJNS4_1CILi1EEESB_SB_EEEEENS5_IJNSA_ILi128EEENSA_ILi256EEENSA_ILi64EEEEEENS_10bfloat16_tENS5_IJSB_llEEESI_NS5_IJlSB_lEEENS4_8TiledMMAINS4_8MMA_AtomIJNS4_20SM100_MMA_F16BF16_SSISI_SI_fLi128ELi256ELNS4_4UMMA5MajorE1ELSP_0ELNSO_7ScaleInE0ELSQ_0EEEEEENS4_6LayoutISC_NS5_IJNSA_ILi0EEESU_SU_EEEEENS5_IJNS4_10UnderscoreESX_SX_EEEEENS4_13SM90_TMA_LOADENS4_14ComposedLayoutINS4_7SwizzleILi3ELi4ELi3EEENS4_18smem_ptr_flag_bitsILi16EEENST_INS5_IJSG_NSA_ILi8EEEEEENS5_IJSB_SG_EEEEEEEvNS4_8identityES10_NS11_IS13_S15_NST_INS5_IJS16_SG_EEENS5_IJSG_SB_EEEEEEEvS1B_EENS_8epilogue10collective18CollectiveEpilogueINS1H_23Sm100TmaWarpSpecializedILi4ELi2ELi64ELb1ELb0EEEJSH_NS5_IJNST_ISE_SB_EENST_ISG_SB_EEEEESI_SK_SI_SK_NS1H_6fusion15FusionCallbacksIS1L_NS1P_17LinearCombinationISI_fSI_fLNS_15FloatRoundStyleE2EEESH_S1O_JEEENS4_5SM1004TMEM4LOAD26SM100_TMEM_LOAD_32dp32b64xES10_S1F_NS4_39AutoVectorizingCopyWithAssumedAlignmentILi128EEENS4_14SM90_TMA_STOREES1F_S20_S20_EEEvvEEEEvNT_6ParamsE:
[----:B------:R-:W1:Y:S01]  /*0000*/  LDC R1, c[0x0][0x37c] ;  /* 0x0000df00ff017b82 */ /* 0x000e620000000800 */
[----:B------:R-:W2:Y:S01]  /*0010*/  S2R R170, SR_TID.X ;  /* 0x0000000000aa7919 */ /* 0x000ea20000002100 */
[----:B------:R-:W3:Y:S01]  /*0020*/  LDCU.64 UR4, c[0x0][0x890] ;  /* 0x00011200ff0477ac */ /* 0x000ee20008000a00 */
[----:B------:R-:W-:Y:S02]  /*0030*/  PRMT R155, RZ, 0x7610, R155 ;  /* 0x00007610ff9b7816 */ /* 0x000fe4000000009b */
[----:B------:R-:W-:Y:S01]  /*0040*/  ELECT P5, URZ, PT ;  /* 0x0000000000ff782f */ /* 0x000fe200038a0000 */
[----:B------:R-:W4:Y:S01]  /*0050*/  LDCU.64 UR46, c[0x0][0x358] ;  /* 0x00006b00ff2e77ac */ /* 0x000f220008000a00 */
[----:B---3--:R-:W-:-:S04]  /*0060*/  UISETP.NE.U32.AND UP0, UPT, UR4, URZ, UPT ;  /* 0x000000ff0400728c */ /* 0x008fc8000bf05070 */
[----:B------:R-:W-:Y:S01]  /*0070*/  UISETP.NE.AND.EX UP0, UPT, UR5, URZ, UPT, UP0 ;  /* 0x000000ff0500728c */ /* 0x000fe2000bf05300 */
[----:B--2---:R-:W-:-:S05]  /*0080*/  SHF.R.U32.HI R162, RZ, 0x5, R170 ;  /* 0x00000005ffa27819 */ /* 0x004fca00000116aa */
[----:B------:R-:W2:Y:S02]  /*0090*/  SHFL.IDX PT, R0, R162, RZ, 0x1f ;  /* 0x00001fffa2007589 */ /* 0x000ea400000e0000 */
[----:B--2---:R-:W-:Y:S01]  /*00a0*/  R2UR UR8, R0 ;  /* 0x00000000000872ca */ /* 0x004fe200000e0000 */
[----:B-1--4-:R-:W-:-:S14]  /*00b0*/  BRA.U UP0, `(.L_x_0) ;  /* 0x00000001002c7547 */ /* 0x012fdc000b800000 */
[----:B------:R-:W1:Y:S02]  /*00c0*/  LDCU.64 UR6, c[0x0][0x888] ;  /* 0x00011100ff0677ac */ /* 0x000e640008000a00 */
[----:B-1----:R-:W-:-:S04]  /*00d0*/  UISETP.NE.U32.AND UP0, UPT, UR6, URZ, UPT ;  /* 0x000000ff0600728c */ /* 0x002fc8000bf05070 */
[----:B------:R-:W-:-:S09]  /*00e0*/  UISETP.NE.AND.EX UP0, UPT, UR7, URZ, UPT, UP0 ;  /* 0x000000ff0700728c */ /* 0x000fd2000bf05300 */
[----:B------:R-:W-:Y:S05]  /*00f0*/  BRA.U !UP0, `(.L_x_1) ;  /* 0x0000000108107547 */ /* 0x000fea000b800000 */
[----:B------:R-:W1:Y:S02]  /*0100*/  LDC.64 R2, c[0x0][0x888] ;  /* 0x00022200ff027b82 */ /* 0x000e640000000a00 */
[----:B-1----:R1:W5:Y:S01]  /*0110*/  LDG.E R81, desc[UR46][R2.64] ;  /* 0x0000002e02517981 */ /* 0x002362000c1e1900 */
[----:B------:R-:W-:Y:S01]  /*0120*/  HFMA2 R155, -RZ, RZ, 0, 5.9604644775390625e-08 ;  /* 0x00000001ff9b7431 */ /* 0x000fe200000001ff */
[----:B------:R-:W-:Y:S05]  /*0130*/  BRA `(.L_x_0) ;  /* 0x00000000000c7947 */ /* 0x000fea0003800000 */
.L_x_1:
[----:B------:R-:W1:Y:S01]  /*0140*/  LDCU UR6, c[0x0][0x880] ;  /* 0x00011000ff0677ac */ /* 0x000e620008000800 */
[----:B------:R-:W-:Y:S01]  /*0150*/  HFMA2 R155, -RZ, RZ, 0, 5.9604644775390625e-08 ;  /* 0x00000001ff9b7431 */ /* 0x000fe200000001ff */
[----:B-1----:R-:W-:-:S07]  /*0160*/  MOV R81, UR6 ;  /* 0x0000000600517c02 */ /* 0x002fce0008000f00 */
.L_x_0:
[----:B------:R-:W2:Y:S02]  /*0170*/  LDCU.64 UR6, c[0x0][0x8b0] ;  /* 0x00011600ff0677ac */ /* 0x000ea40008000a00 */
[----:B--2---:R-:W-:-:S04]  /*0180*/  UISETP.NE.U32.AND UP0, UPT, UR6, URZ, UPT ;  /* 0x000000ff0600728c */ /* 0x004fc8000bf05070 */
[----:B------:R-:W-:-:S09]  /*0190*/  UISETP.NE.AND.EX UP0, UPT, UR7, URZ, UPT, UP0 ;  /* 0x000000ff0700728c */ /* 0x000fd2000bf05300 */
[----:B------:R-:W-:Y:S05]  /*01a0*/  BRA.U UP0, `(.L_x_2) ;  /* 0x0000000100247547 */ /* 0x000fea000b800000 */
[----:B------:R-:W2:Y:S02]  /*01b0*/  LDCU.64 UR6, c[0x0][0x8a8] ;  /* 0x00011500ff0677ac */ /* 0x000ea40008000a00 */
[----:B--2---:R-:W-:-:S04]  /*01c0*/  UISETP.NE.U32.AND UP0, UPT, UR6, URZ, UPT ;  /* 0x000000ff0600728c */ /* 0x004fc8000bf05070 */
[----:B------:R-:W-:-:S09]  /*01d0*/  UISETP.NE.AND.EX UP0, UPT, UR7, URZ, UPT, UP0 ;  /* 0x000000ff0700728c */ /* 0x000fd2000bf05300 */
[----:B------:R-:W-:Y:S05]  /*01e0*/  BRA.U !UP0, `(.L_x_3) ;  /* 0x00000001080c7547 */ /* 0x000fea000b800000 */
[----:B------:R-:W2:Y:S02]  /*01f0*/  LDC.64 R78, c[0x0][0x8a8] ;  /* 0x00022a00ff4e7b82 */ /* 0x000ea40000000a00 */
[----:B--2---:R2:W5:Y:S01]  /*0200*/  LDG.E R78, desc[UR46][R78.64] ;  /* 0x0000002e4e4e7981 */ /* 0x004562000c1e1900 */
[----:B------:R-:W-:Y:S05]  /*0210*/  BRA `(.L_x_2) ;  /* 0x0000000000087947 */ /* 0x000fea0003800000 */
.L_x_3:
[----:B------:R-:W2:Y:S02]  /*0220*/  LDCU UR6, c[0x0][0x8a0] ;  /* 0x00011400ff0677ac */ /* 0x000ea40008000800 */
[----:B--2---:R-:W-:Y:S02]  /*0230*/  MOV R78, UR6 ;  /* 0x00000006004e7c02 */ /* 0x004fe40008000f00 */
.L_x_2:
[----:B------:R-:W-:Y:S01]  /*0240*/  IMAD.U32 R0, RZ, RZ, UR8 ;  /* 0x00000008ff007e24 */ /* 0x000fe2000f8e00ff */
[----:B------:R-:W-:Y:S04]  /*0250*/  BSSY.RECONVERGENT B0, `(.L_x_4) ;  /* 0x000000c000007945 */ /* 0x000fe80003800200 */
[C---:B------:R-:W-:Y:S02]  /*0260*/  ISETP.NE.OR P1, PT, R0.reuse, 0x1, !P5 ;  /* 0x000000010000780c */ /* 0x040fe40006f25670 */
[----:B------:R-:W-:-:S11]  /*0270*/  ISETP.NE.OR P0, PT, R0, 0x3, !P5 ;  /* 0x000000030000780c */ /* 0x000fd60006f05670 */
[----:B------:R-:W-:Y:S05]  /*0280*/  @P1 BRA `(.L_x_5) ;  /* 0x0000000000201947 */ /* 0x000fea0003800000 */
[----:B------:R-:W3:Y:S02]  /*0290*/  LDCU.64 UR6, c[0x0][0x348] ;  /* 0x00006900ff0677ac */ /* 0x000ee40008000a00 */
[----:B---3--:R-:W-:Y:S02]  /*02a0*/  UIADD3 UR10, UP1, UPT, UR6, 0x80, URZ ;  /* 0x00000080060a7890 */ /* 0x008fe4000ff3e0ff */
[----:B------:R-:W-:Y:S02]  /*02b0*/  UIADD3 UR6, UP0, UPT, UR6, 0x180, URZ ;  /* 0x0000018006067890 */ /* 0x000fe4000ff1e0ff */
[----:B------:R-:W-:Y:S02]  /*02c0*/  UIADD3.X UR11, UPT, UPT, URZ, UR7, URZ, UP1, !UPT ;  /* 0x00000007ff0b7290 */ /* 0x000fe40008ffe4ff */
[----:B------:R-:W-:-:S07]  /*02d0*/  UIADD3.X UR7, UPT, UPT, URZ, UR7, URZ, UP0, !UPT ;  /* 0x00000007ff077290 */ /* 0x000fce00087fe4ff */
[----:B------:R3:W-:Y:S02]  /*02e0*/  UTMACCTL.PF [UR10] ;  /* 0x000000000a0079b9 */ /* 0x0007e40008040000 */
[----:B------:R3:W-:Y:S02]  /*02f0*/  UTMACCTL.PF [UR6] ;  /* 0x00000000060079b9 */ /* 0x0007e40008040000 */
[----:B---3--:R-:W-:Y:S01]  /*0300*/  NOP ;  /* 0x0000000000007918 */ /* 0x008fe20000000000 */
.L_x_5:
[----:B------:R-:W-:Y:S05]  /*0310*/  BSYNC.RECONVERGENT B0 ;  /* 0x0000000000007941 */ /* 0x000fea0003800200 */
.L_x_4:
[----:B------:R-:W-:Y:S04]  /*0320*/  BSSY.RECONVERGENT B0, `(.L_x_6) ;  /* 0x000000a000007945 */ /* 0x000fe80003800200 */
        /* <DEDUP_REMOVED lines=9> */
.L_x_7:
[----:B------:R-:W-:Y:S05]  /*03c0*/  BSYNC.RECONVERGENT B0 ;  /* 0x0000000000007941 */ /* 0x000fea0003800200 */
.L_x_6:
[----:B------:R-:W3:Y:S01]  /*03d0*/  LDCU.64 UR6, c[0x0][0x888] ;  /* 0x00011100ff0677ac */ /* 0x000ee20008000a00 */
[----:B------:R-:W-:Y:S02]  /*03e0*/  UISETP.EQ.U32.AND UP1, UPT, UR4, URZ, UPT ;  /* 0x000000ff0400728c */ /* 0x000fe4000bf22070 */
[----:B------:R-:W-:Y:S02]  /*03f0*/  UPLOP3.LUT UP2, UPT, UPT, UPT, UPT, 0x80, 0x8 ;  /* 0x000000000008789c */ /* 0x000fe40003f4f070 */
[----:B---3--:R-:W-:-:S04]  /*0400*/  UISETP.NE.U32.AND UP0, UPT, UR6, URZ, UPT ;  /* 0x000000ff0600728c */ /* 0x008fc8000bf05070 */
[----:B------:R-:W-:-:S04]  /*0410*/  UISETP.NE.AND.EX UP0, UPT, UR7, URZ, UPT, UP0 ;  /* 0x000000ff0700728c */ /* 0x000fc8000bf05300 */
[----:B------:R-:W-:-:S04]  /*0420*/  UISETP.EQ.OR.EX UP3, UPT, UR5, URZ, !UP0, UP1 ;  /* 0x000000ff0500728c */ /* 0x000fc8000c762710 */
[----:B------:R-:W-:-:S05]  /*0430*/  UP2UR UR50, UPR, URZ, 0x8 ;  /* 0x00000008ff327883 */ /* 0x000fca0008000000 */
[----:B------:R-:W-:Y:S07]  /*0440*/  BRA.U !UP3, `(.L_x_8) ;  /* 0x000000010b207547 */ /* 0x000fee000b800000 */
[----:B------:R-:W-:Y:S01]  /*0450*/  UISETP.NE.U32.AND UP2, UPT, UR4, URZ, UPT ;  /* 0x000000ff0400728c */ /* 0x000fe2000bf45070 */
[----:B-----5:R-:W-:Y:S01]  /*0460*/  FSETP.NEU.AND P0, PT, R81, RZ, PT ;  /* 0x000000ff5100720b */ /* 0x020fe20003f0d000 */
[----:B------:R-:W-:Y:S02]  /*0470*/  USEL UR4, URZ, 0xffffffff, UP0 ;  /* 0xffffffffff047887 */ /* 0x000fe40008000000 */
[----:B------:R-:W-:-:S10]  /*0480*/  UISETP.NE.AND.EX UP2, UPT, UR5, URZ, UPT, UP2 ;  /* 0x000000ff0500728c */ /* 0x000fd4000bf45320 */
[----:B------:R-:W-:Y:S01]  /*0490*/  VOTEU.ANY UP1, P0 ;  /* 0x0000000000ff7886 */ /* 0x000fe20000020100 */
[----:B------:R-:W-:-:S04]  /*04a0*/  @!UP2 USEL UR4, URZ, 0xffffffff, UP1 ;  /* 0xffffffffff04a887 */ /* 0x000fc80008800000 */
[----:B------:R-:W-:-:S04]  /*04b0*/  ULOP3.LUT UR4, UR4, 0x1, URZ, 0xc0, !UPT ;  /* 0x0000000104047892 */ /* 0x000fc8000f8ec0ff */
[----:B------:R-:W-:-:S11]  /*04c0*/  UISETP.NE.U32.AND UP2, UPT, UR4, 0x1, UPT ;  /* 0x000000010400788c */ /* 0x000fd6000bf45070 */
.L_x_8:
[----:B-1----:R-:W1:Y:S01]  /*04d0*/  SHFL.IDX PT, R2, R162, RZ, 0x1f ;  /* 0x00001fffa2027589 */ /* 0x002e6200000e0000 */
[----:B------:R-:W-:-:S04]  /*04e0*/  UISETP.NE.AND UP1, UPT, UR8, 0x2, UPT ;  /* 0x000000020800788c */ /* 0x000fc8000bf25270 */
[----:B------:R-:W-:Y:S01]  /*04f0*/  USEL UR6, URZ, 0x1, UP1 ;  /* 0x00000001ff067887 */ /* 0x000fe20008800000 */
[----:B-1----:R-:W-:-:S13]  /*0500*/  ISETP.NE.AND P0, PT, R2, RZ, PT ;  /* 0x000000ff0200720c */ /* 0x002fda0003f05270 */
[----:B------:R-:W-:Y:S05]  /*0510*/  @P0 BRA `(.L_x_9) ;  /* 0x0000000000400947 */ /* 0x000fea0003800000 */
[----:B------:R-:W1:Y:S01]  /*0520*/  S2UR UR5, SR_CgaCtaId ;  /* 0x00000000000579c3 */ /* 0x000e620000008800 */
[----:B------:R-:W-:Y:S01]  /*0530*/  UMOV UR7, 0x400 ;  /* 0x0000040000077882 */ /* 0x000fe20000000000 */
[----:B------:R-:W-:Y:S01]  /*0540*/  UMOV UR4, 0x1 ;  /* 0x0000000100047882 */ /* 0x000fe20000000000 */
[----:B------:R-:W-:Y:S01]  /*0550*/  ELECT P0, URZ, PT ;  /* 0x0000000000ff782f */ /* 0x000fe20003800000 */
[----:B------:R-:W-:-:S04]  /*0560*/  UIADD3 UR10, UPT, UPT, -UR4, 0x100000, URZ ;  /* 0x00100000040a7890 */ /* 0x000fc8000fffe1ff */
[----:B------:R-:W-:Y:S02]  /*0570*/  USHF.L.U32 UR11, UR10, 0xb, URZ ;  /* 0x0000000b0a0b7899 */ /* 0x000fe400080006ff */
[----:B------:R-:W-:Y:S02]  /*0580*/  USHF.L.U32 UR10, UR10, 0x1, URZ ;  /* 0x000000010a0a7899 */ /* 0x000fe400080006ff */
[----:B-1----:R-:W-:Y:S01]  /*0590*/  ULEA UR5, UR5, UR7, 0x18 ;  /* 0x0000000705057291 */ /* 0x002fe2000f8ec0ff */
[----:B------:R-:W1:Y:S11]  /*05a0*/  FENCE.VIEW.ASYNC.S ;  /* 0x00000000000073c6 */ /* 0x000e760000000000 */
[----:B-1----:R1:W3:Y:S01]  /*05b0*/  SYNCS.EXCH.64 URZ, [UR5], UR10 ;  /* 0x0000000a05ff75b2 */ /* 0x0022e20008000100 */
[----:B------:R1:W4:Y:S01]  /*05c0*/  SYNCS.EXCH.64 URZ, [UR5+0x18], UR10 ;  /* 0x0000180a05ff75b2 */ /* 0x0003220008000100 */
[----:B------:R1:W1:Y:S01]  /*05d0*/  SYNCS.EXCH.64 URZ, [UR5+0x8], UR10 ;  /* 0x0000080a05ff75b2 */ /* 0x0002620008000100 */
[----:B------:R1:W1:Y:S01]  /*05e0*/  SYNCS.EXCH.64 URZ, [UR5+0x20], UR10 ;  /* 0x0000200a05ff75b2 */ /* 0x0002620008000100 */
[----:B------:R1:W1:Y:S01]  /*05f0*/  SYNCS.EXCH.64 URZ, [UR5+0x10], UR10 ;  /* 0x0000100a05ff75b2 */ /* 0x0002620008000100 */
[----:B------:R1:W1:Y:S01]  /*0600*/  SYNCS.EXCH.64 URZ, [UR5+0x28], UR10 ;  /* 0x0000280a05ff75b2 */ /* 0x0002620008000100 */
[----:B------:R-:W-:Y:S01]  /*0610*/  NOP ;  /* 0x0000000000007918 */ /* 0x000fe20000000000 */
.L_x_9:
[----:B------:R-:W2:Y:S01]  /*0620*/  SHFL.IDX PT, R2, R162, RZ, 0x1f ;  /* 0x00001fffa2027589 */ /* 0x000ea200000e0000 */
[----:B------:R-:W-:Y:S01]  /*0630*/  NOP ;  /* 0x0000000000007918 */ /* 0x000fe20000000000 */
[----:B--2---:R-:W-:-:S13]  /*0640*/  ISETP.NE.AND P0, PT, R2, 0x1, PT ;  /* 0x000000010200780c */ /* 0x004fda0003f05270 */
[----:B------:R-:W-:Y:S05]  /*0650*/  @P0 BRA `(.L_x_10) ;  /* 0x0000000000580947 */ /* 0x000fea0003800000 */
[----:B------:R-:W2:Y:S01]  /*0660*/  S2UR UR7, SR_CgaCtaId ;  /* 0x00000000000779c3 */ /* 0x000ea20000008800 */
[----:B------:R-:W-:Y:S01]  /*0670*/  UMOV UR9, 0x400 ;  /* 0x0000040000097882 */ /* 0x000fe20000000000 */
[----:B-1----:R-:W-:Y:S01]  /*0680*/  UMOV UR5, 0x20 ;  /* 0x0000002000057882 */ /* 0x002fe20000000000 */
[----:B------:R-:W-:Y:S01]  /*0690*/  UMOV UR4, 0x80 ;  /* 0x0000008000047882 */ /* 0x000fe20000000000 */
[----:B------:R-:W-:-:S04]  /*06a0*/  UIADD3 UR10, UPT, UPT, -UR5, 0x100000, URZ ;  /* 0x00100000050a7890 */ /* 0x000fc8000fffe1ff */
[----:B------:R-:W-:Y:S02]  /*06b0*/  USHF.L.U32 UR11, UR10, 0xb, URZ ;  /* 0x0000000b0a0b7899 */ /* 0x000fe400080006ff */
[----:B------:R-:W-:Y:S02]  /*06c0*/  USHF.L.U32 UR10, UR10, 0x1, URZ ;  /* 0x000000010a0a7899 */ /* 0x000fe400080006ff */
[----:B------:R-:W-:-:S04]  /*06d0*/  UIADD3 UR4, UPT, UPT, -UR4, 0x100000, URZ ;  /* 0x0010000004047890 */ /* 0x000fc8000fffe1ff */
[----:B------:R-:W-:Y:S02]  /*06e0*/  USHF.L.U32 UR5, UR4, 0xb, URZ ;  /* 0x0000000b04057899 */ /* 0x000fe400080006ff */
[----:B------:R-:W-:Y:S01]  /*06f0*/  USHF.L.U32 UR4, UR4, 0x1, URZ ;  /* 0x0000000104047899 */ /* 0x000fe200080006ff */
[----:B------:R-:W-:Y:S01]  /*0700*/  ELECT P0, URZ, PT ;  /* 0x0000000000ff782f */ /* 0x000fe20003800000 */
[----:B--2---:R-:W-:Y:S01]  /*0710*/  ULEA UR7, UR7, UR9, 0x18 ;  /* 0x0000000907077291 */ /* 0x004fe2000f8ec0ff */
[----:B------:R-:W1:Y:S11]  /*0720*/  FENCE.VIEW.ASYNC.S ;  /* 0x00000000000073c6 */ /* 0x000e760000000000 */
[----:B-1----:R2:W1:Y:S01]  /*0730*/  SYNCS.EXCH.64 URZ, [UR7+0x30], UR10 ;  /* 0x0000300a07ff75b2 */ /* 0x0024620008000100 */
[----:B------:R2:W1:Y:S01]  /*0740*/  SYNCS.EXCH.64 URZ, [UR7+0x50], UR4 ;  /* 0x0000500407ff75b2 */ /* 0x0004620008000100 */
[----:B------:R2:W1:Y:S01]  /*0750*/  SYNCS.EXCH.64 URZ, [UR7+0x38], UR10 ;  /* 0x0000380a07ff75b2 */ /* 0x0004620008000100 */
[----:B------:R2:W1:Y:S01]  /*0760*/  SYNCS.EXCH.64 URZ, [UR7+0x58], UR4 ;  /* 0x0000580407ff75b2 */ /* 0x0004620008000100 */
[----:B------:R2:W1:Y:S01]  /*0770*/  SYNCS.EXCH.64 URZ, [UR7+0x40], UR10 ;  /* 0x0000400a07ff75b2 */ /* 0x0004620008000100 */
[----:B------:R2:W1:Y:S01]  /*0780*/  SYNCS.EXCH.64 URZ, [UR7+0x60], UR4 ;  /* 0x0000600407ff75b2 */ /* 0x0004620008000100 */
[----:B------:R2:W1:Y:S01]  /*0790*/  SYNCS.EXCH.64 URZ, [UR7+0x48], UR10 ;  /* 0x0000480a07ff75b2 */ /* 0x0004620008000100 */
[----:B------:R2:W1:Y:S02]  /*07a0*/  SYNCS.EXCH.64 URZ, [UR7+0x68], UR4 ;  /* 0x0000680407ff75b2 */ /* 0x0004640008000100 */
[----:B--2---:R-:W-:Y:S01]  /*07b0*/  NOP ;  /* 0x0000000000007918 */ /* 0x004fe20000000000 */
.L_x_10:
[----:B------:R-:W2:Y:S01]  /*07c0*/  SHFL.IDX PT, R2, R162, RZ, 0x1f ;  /* 0x00001fffa2027589 */ /* 0x000ea200000e0000 */
[----:B------:R-:W-:Y:S01]  /*07d0*/  NOP ;  /* 0x0000000000007918 */ /* 0x000fe20000000000 */
[----:B--2---:R-:W-:-:S13]  /*07e0*/  ISETP.NE.AND P0, PT, R2, 0x3, PT ;  /* 0x000000030200780c */ /* 0x004fda0003f05270 */
[----:B------:R-:W-:Y:S05]  /*07f0*/  @P0 BRA `(.L_x_11) ;  /* 0x0000000000300947 */ /* 0x000fea0003800000 */
[----:B-1----:R-:W1:Y:S01]  /*0800*/  S2UR UR5, SR_CgaCtaId ;  /* 0x00000000000579c3 */ /* 0x002e620000008800 */
        /* <DEDUP_REMOVED lines=8> */
[----:B-1----:R2:W1:Y:S01]  /*0890*/  SYNCS.EXCH.64 URZ, [UR5+0x70], UR10 ;  /* 0x0000700a05ff75b2 */ /* 0x0024620008000100 */
[----:B------:R2:W1:Y:S02]  /*08a0*/  SYNCS.EXCH.64 URZ, [UR5+0x78], UR10 ;  /* 0x0000780a05ff75b2 */ /* 0x0004640008000100 */
[----:B--2---:R-:W-:Y:S01]  /*08b0*/  NOP ;  /* 0x0000000000007918 */ /* 0x004fe20000000000 */
.L_x_11:
[----:B------:R-:W2:Y:S01]  /*08c0*/  SHFL.IDX PT, R2, R162, RZ, 0x1f ;  /* 0x00001fffa2027589 */ /* 0x000ea200000e0000 */
[----:B------:R-:W-:Y:S01]  /*08d0*/  NOP ;  /* 0x0000000000007918 */ /* 0x000fe20000000000 */
[----:B--2---:R-:W-:-:S13]  /*08e0*/  ISETP.NE.AND P0, PT, R2, 0x4, PT ;  /* 0x000000040200780c */ /* 0x004fda0003f05270 */
[----:B------:R-:W-:Y:S05]  /*08f0*/  @P0 BRA `(.L_x_12) ;  /* 0x00000000004c0947 */ /* 0x000fea0003800000 */
[----:B-1----:R-:W1:Y:S01]  /*0900*/  S2UR UR5, SR_CgaCtaId ;  /* 0x00000000000579c3 */ /* 0x002e620000008800 */
[----:B------:R-:W-:Y:S01]  /*0910*/  UMOV UR9, 0x100 ;  /* 0x0000010000097882 */ /* 0x000fe20000000000 */
[----:B------:R-:W-:Y:S01]  /*0920*/  UMOV UR7, 0x400 ;  /* 0x0000040000077882 */ /* 0x000fe20000000000 */
[----:B------:R-:W-:Y:S01]  /*0930*/  USEL UR9, UR9, 0xe0, UP2 ;  /* 0x000000e009097887 */ /* 0x000fe20009000000 */
[----:B------:R-:W-:Y:S01]  /*0940*/  UMOV UR4, 0x1 ;  /* 0x0000000100047882 */ /* 0x000fe20000000000 */
[----:B------:R-:W-:Y:S01]  /*0950*/  ELECT P0, URZ, PT ;  /* 0x0000000000ff782f */ /* 0x000fe20003800000 */
[----:B------:R-:W-:-:S04]  /*0960*/  UIADD3 UR10, UPT, UPT, -UR4, 0x100000, URZ ;  /* 0x00100000040a7890 */ /* 0x000fc8000fffe1ff */
[----:B------:R-:W-:Y:S02]  /*0970*/  USHF.L.U32 UR11, UR10, 0xb, URZ ;  /* 0x0000000b0a0b7899 */ /* 0x000fe400080006ff */
[----:B------:R-:W-:Y:S02]  /*0980*/  USHF.L.U32 UR10, UR10, 0x1, URZ ;  /* 0x000000010a0a7899 */ /* 0x000fe400080006ff */
[----:B------:R-:W-:-:S04]  /*0990*/  UIADD3 UR12, UPT, UPT, -UR9, 0x100000, URZ ;  /* 0x00100000090c7890 */ /* 0x000fc8000fffe1ff */
[----:B------:R-:W-:Y:S02]  /*09a0*/  USHF.L.U32 UR13, UR12, 0xb, URZ ;  /* 0x0000000b0c0d7899 */ /* 0x000fe400080006ff */
[----:B------:R-:W-:Y:S02]  /*09b0*/  USHF.L.U32 UR12, UR12, 0x1, URZ ;  /* 0x000000010c0c7899 */ /* 0x000fe400080006ff */
[----:B-1----:R-:W-:Y:S01]  /*09c0*/  ULEA UR5, UR5, UR7, 0x18 ;  /* 0x0000000705057291 */ /* 0x002fe2000f8ec0ff */
[----:B------:R-:W1:Y:S11]  /*09d0*/  FENCE.VIEW.ASYNC.S ;  /* 0x00000000000073c6 */ /* 0x000e760000000000 */
[----:B-1----:R2:W1:Y:S01]  /*09e0*/  SYNCS.EXCH.64 URZ, [UR5+0x80], UR10 ;  /* 0x0000800a05ff75b2 */ /* 0x0024620008000100 */
[----:B------:R2:W1:Y:S01]  /*09f0*/  SYNCS.EXCH.64 URZ, [UR5+0x90], UR12 ;  /* 0x0000900c05ff75b2 */ /* 0x0004620008000100 */
[----:B------:R2:W1:Y:S01]  /*0a00*/  SYNCS.EXCH.64 URZ, [UR5+0x88], UR10 ;  /* 0x0000880a05ff75b2 */ /* 0x0004620008000100 */
[----:B------:R2:W1:Y:S02]  /*0a10*/  SYNCS.EXCH.64 URZ, [UR5+0x98], UR12 ;  /* 0x0000980c05ff75b2 */ /* 0x0004640008000100 */
[----:B--2---:R-:W-:Y:S01]  /*0a20*/  NOP ;  /* 0x0000000000007918 */ /* 0x004fe20000000000 */
.L_x_12:
        /* <DEDUP_REMOVED lines=20> */
[----:B------:R2:W1:Y:S02]  /*0b70*/  SYNCS.EXCH.64 URZ, [UR7+0xb8], UR4 ;  /* 0x0000b80407ff75b2 */ /* 0x0004640008000100 */
[----:B--2---:R-:W-:Y:S01]  /*0b80*/  NOP ;  /* 0x0000000000007918 */ /* 0x004fe20000000000 */
.L_x_13:
        /* <DEDUP_REMOVED lines=18> */
.L_x_14:
[----:B-1----:R-:W1:Y:S01]  /*0cb0*/  S2UR UR5, SR_CTAID.X ;  /* 0x00000000000579c3 */ /* 0x002e620000002500 */
[----:B------:R-:W-:-:S05]  /*0cc0*/  CS2R.32 R156, SR_CgaSize ;  /* 0x00000000009c7805 */ /* 0x000fca0000008a00 */
[----:B------:R-:W-:-:S05]  /*0cd0*/  IMAD R156, R156, -0xa0, RZ ;  /* 0xffffff609c9c7824 */ /* 0x000fca00078e02ff */
[----:B------:R-:W-:-:S14]  /*0ce0*/  R2UR UR9, R156 ;  /* 0x000000009c0972ca */ /* 0x000fdc00000e0000 */
[----:B------:R-:W2:Y:S01]  /*0cf0*/  LDCU UR9, c[0x0][UR9+0x2b0] ;  /* 0x00005600090977ac */ /* 0x000ea20008000800 */
[----:B------:R-:W-:Y:S01]  /*0d00*/  NOP ;  /* 0x0000000000007918 */ /* 0x000fe20000000000 */
[----:B------:R-:W-:-:S05]  /*0d10*/  CS2R.32 R156, SR_CgaSize ;  /* 0x00000000009c7805 */ /* 0x000fca0000008a00 */
[----:B------:R-:W-:-:S05]  /*0d20*/  IMAD R156, R156, -0xa0, RZ ;  /* 0xffffff609c9c7824 */ /* 0x000fca00078e02ff */
[----:B------:R-:W-:-:S14]  /*0d30*/  R2UR UR7, R156 ;  /* 0x000000009c0772ca */ /* 0x000fdc00000e0000 */
[----:B------:R-:W3:Y:S01]  /*0d40*/  LDCU UR7, c[0x0][UR7+0x2b4] ;  /* 0x00005680070777ac */ /* 0x000ee20008000800 */
[----:B------:R-:W4:Y:S08]  /*0d50*/  S2UR UR4, SR_CTAID.Y ;  /* 0x00000000000479c3 */ /* 0x000f300000002600 */
[----:B------:R-:W3:Y:S01]  /*0d60*/  LDC R9, c[0x0][0xb24] ;  /* 0x0002c900ff097b82 */ /* 0x000ee20000000800 */
[----:B-1----:R-:W-:-:S02]  /*0d70*/  I2FP.F32.U32 R4, UR5 ;  /* 0x0000000500047c45 */ /* 0x002fc40008201000 */
[----:B------:R-:W-:-:S05]  /*0d80*/  CS2R.32 R5, SR_CgaSize ;  /* 0x0000000000057805 */ /* 0x000fca0000008a00 */
[----:B------:R-:W-:-:S06]  /*0d90*/  IMAD R5, R5, -0xa0, RZ ;  /* 0xffffff6005057824 */ /* 0x000fcc00078e02ff */
[----:B------:R-:W1:Y:S01]  /*0da0*/  LDC R5, c[0x0][R5+0x2a0] ;  /* 0x0000a80005057b82 */ /* 0x000e620000000800 */
[----:B------:R-:W-:Y:S01]  /*0db0*/  MOV R21, UR5 ;  /* 0x0000000500157c02 */ /* 0x000fe20008000f00 */
[----:B--2---:R-:W-:Y:S01]  /*0dc0*/  FMUL R4, R4, UR9 ;  /* 0x0000000904047c20 */ /* 0x004fe20008400000 */
[----:B----4-:R-:W-:Y:S02]  /*0dd0*/  I2FP.F32.U32 R2, UR4 ;  /* 0x0000000400027c45 */ /* 0x010fe40008201000 */
[----:B------:R-:W-:-:S05]  /*0de0*/  CS2R.32 R3, SR_CgaSize ;  /* 0x0000000000037805 */ /* 0x000fca0000008a00 */
[----:B------:R-:W-:-:S06]  /*0df0*/  IMAD R3, R3, -0xa0, RZ ;  /* 0xffffff6003037824 */ /* 0x000fcc00078e02ff */
[----:B------:R-:W2:Y:S01]  /*0e00*/  LDC R3, c[0x0][R3+0x2a4] ;  /* 0x0000a90003037b82 */ /* 0x000ea20000000800 */
[----:B------:R-:W4:Y:S01]  /*0e10*/  F2I.U32.TRUNC.NTZ R156, R4 ;  /* 0x00000004009c7305 */ /* 0x000f22000020f000 */
[----:B------:R-:W-:Y:S01]  /*0e20*/  MOV R20, UR4 ;  /* 0x0000000400147c02 */ /* 0x000fe20008000f00 */
[----:B---3--:R-:W-:-:S05]  /*0e30*/  FMUL R2, R2, UR7 ;  /* 0x0000000702027c20 */ /* 0x008fca0008400000 */
[----:B------:R-:W-:Y:S01]  /*0e40*/  BAR.SYNC.DEFER_BLOCKING 0x0 ;  /* 0x0000000000007b1d */ /* 0x000fe20000010000 */
[----:B------:R-:W-:-:S05]  /*0e50*/  ISETP.GE.AND P0, PT, R9, 0x1, PT ;  /* 0x000000010900780c */ /* 0x000fca0003f06270 */
[----:B------:R-:W3:Y:S02]  /*0e60*/  F2I.U32.TRUNC.NTZ R154, R2 ;  /* 0x00000002009a7305 */ /* 0x000ee4000020f000 */
[----:B------:R-:W2:Y:S01]  /*0e70*/  S2UR UR36, SR_CTAID.Z ;  /* 0x00000000002479c3 */ /* 0x000ea20000002700 */
[----:B----4-:R-:W-:-:S05]  /*0e80*/  IADD3 R156, PT, PT, -R156, RZ, RZ ;  /* 0x000000ff9c9c7210 */ /* 0x010fca0007ffe1ff */
[----:B-1----:R-:W-:Y:S01]  /*0e90*/  IMAD R156, R5, R156, UR5 ;  /* 0x00000005059c7e24 */ /* 0x002fe2000f8e029c */
[----:B---3--:R-:W-:-:S05]  /*0ea0*/  IADD3 R154, PT, PT, -R154, RZ, RZ ;  /* 0x000000ff9a9a7210 */ /* 0x008fca0007ffe1ff */
[----:B--2---:R-:W-:Y:S01]  /*0eb0*/  IMAD R154, R3, R154, UR4 ;  /* 0x00000004039a7e24 */ /* 0x004fe2000f8e029a */
[----:B------:R-:W-:Y:S06]  /*0ec0*/  @!P0 BRA `(.L_x_15) ;  /* 0x0000000000b88947 */ /* 0x000fec0003800000 */
[----:B------:R-:W1:Y:S01]  /*0ed0*/  LDC.64 R4, c[0x0][0xb18] ;  /* 0x0002c600ff047b82 */ /* 0x000e620000000a00 */
[----:B------:R-:W-:-:S07]  /*0ee0*/  ISETP.NE.AND P0, PT, R9, 0x1, PT ;  /* 0x000000010900780c */ /* 0x000fce0003f05270 */
[----:B------:R-:W2:Y:S08]  /*0ef0*/  LDC R10, c[0x0][0xb0c] ;  /* 0x0002c300ff0a7b82 */ /* 0x000eb00000000800 */
[----:B------:R-:W3:Y:S08]  /*0f00*/  LDC R11, c[0x0][0x370] ;  /* 0x0000dc00ff0b7b82 */ /* 0x000ef00000000800 */
[----:B------:R-:W4:Y:S01]  /*0f10*/  LDC R12, c[0x0][0x374] ;  /* 0x0000dd00ff0c7b82 */ /* 0x000f220000000800 */
[----:B-1----:R-:W-:-:S07]  /*0f20*/  ISETP.NE.AND P1, PT, R4, 0x1, PT ;  /* 0x000000010400780c */ /* 0x002fce0003f25270 */
[----:B------:R-:W3:Y:S01]  /*0f30*/  LDC.64 R6, c[0x0][0xb10] ;  /* 0x0002c400ff067b82 */ /* 0x000ee20000000a00 */
[----:B--2---:R-:W-:-:S07]  /*0f40*/  ISETP.NE.AND P2, PT, R10, 0x1, PT ;  /* 0x000000010a00780c */ /* 0x004fce0003f45270 */
[----:B------:R-:W1:Y:S08]  /*0f50*/  LDC R8, c[0x0][0xb20] ;  /* 0x0002c800ff087b82 */ /* 0x000e700000000800 */
[----:B------:R-:W2:Y:S01]  /*0f60*/  LDC.64 R2, c[0x0][0xb28] ;  /* 0x0002ca00ff027b82 */ /* 0x000ea20000000a00 */
[----:B----4-:R-:W-:-:S04]  /*0f70*/  IMAD.HI.U32 R13, R12, R5, RZ ;  /* 0x000000050c0d7227 */ /* 0x010fc800078e00ff */
[----:B------:R-:W-:-:S04]  /*0f80*/  IMAD.HI.U32 R5, R20, R5, RZ ;  /* 0x0000000514057227 */ /* 0x000fc800078e00ff */
[----:B---3--:R-:W-:-:S04]  /*0f90*/  IMAD.HI.U32 R14, R11, R6, RZ ;  /* 0x000000060b0e7227 */ /* 0x008fc800078e00ff */
[C---:B------:R-:W-:Y:S01]  /*0fa0*/  IMAD.HI.U32 R16, R21.reuse, R6, RZ ;  /* 0x0000000615107227 */ /* 0x040fe200078e00ff */
[-C--:B------:R-:W-:Y:S02]  /*0fb0*/  @P2 SHF.R.U32.HI R11, RZ, R7.reuse, R14 ;  /* 0x00000007ff0b2219 */ /* 0x080fe4000001160e */
[-C--:B-1----:R-:W-:Y:S02]  /*0fc0*/  @P1 SHF.R.U32.HI R12, RZ, R8.reuse, R13 ;  /* 0x00000008ff0c1219 */ /* 0x082fe4000001160d */
[----:B------:R-:W-:Y:S02]  /*0fd0*/  SHF.R.U32.HI R5, RZ, R8, R5 ;  /* 0x00000008ff057219 */ /* 0x000fe40000011605 */
[----:B------:R-:W-:Y:S02]  /*0fe0*/  SHF.R.U32.HI R16, RZ, R7, R16 ;  /* 0x00000007ff107219 */ /* 0x000fe40000011610 */
[----:B------:R-:W-:Y:S01]  /*0ff0*/  SEL R5, R20, R5, !P1 ;  /* 0x0000000514057207 */ /* 0x000fe20004800000 */
[----:B--2---:R-:W-:Y:S01]  /*1000*/  IMAD.HI.U32 R14, R12, R2, RZ ;  /* 0x000000020c0e7227 */ /* 0x004fe200078e00ff */
[----:B------:R-:W-:-:S02]  /*1010*/  SEL R7, R21, R16, !P2 ;  /* 0x0000001015077207 */ /* 0x000fc40005000000 */
[----:B------:R-:W-:Y:S01]  /*1020*/  IADD3 R13, PT, PT, -R5, RZ, RZ ;  /* 0x000000ff050d7210 */ /* 0x000fe20007ffe1ff */
[----:B------:R-:W-:Y:S01]  /*1030*/  IMAD.HI.U32 R6, R11, R2, RZ ;  /* 0x000000020b067227 */ /* 0x000fe200078e00ff */
[----:B------:R-:W-:-:S03]  /*1040*/  @P0 SHF.R.U32.HI R12, RZ, R3, R14 ;  /* 0x00000003ff0c0219 */ /* 0x000fc6000001160e */
[----:B------:R-:W-:Y:S01]  /*1050*/  IMAD R13, R4, R13, R20 ;  /* 0x0000000d040d7224 */ /* 0x000fe200078e0214 */
[----:B------:R-:W-:Y:S01]  /*1060*/  @P0 SHF.R.U32.HI R11, RZ, R3, R6 ;  /* 0x00000003ff0b0219 */ /* 0x000fe20000011606 */
[----:B------:R-:W-:-:S04]  /*1070*/  IMAD R12, R12, R9, RZ ;  /* 0x000000090c0c7224 */ /* 0x000fc800078e02ff */
[----:B------:R-:W-:Y:S01]  /*1080*/  IMAD R6, R11, R9, RZ ;  /* 0x000000090b067224 */ /* 0x000fe200078e02ff */
[----:B------:R-:W-:-:S04]  /*1090*/  ISETP.GE.AND P1, PT, R5, R12, PT ;  /* 0x0000000c0500720c */ /* 0x000fc80003f26270 */
[----:B------:R-:W-:Y:S01]  /*10a0*/  ISETP.GE.OR P1, PT, R7, R6, P1 ;  /* 0x000000060700720c */ /* 0x000fe20000f26670 */
[----:B------:R-:W-:-:S05]  /*10b0*/  IMAD.HI.U32 R6, R5, R2, RZ ;  /* 0x0000000205067227 */ /* 0x000fca00078e00ff */
[----:B------:R-:W-:-:S04]  /*10c0*/  SHF.R.U32.HI R6, RZ, R3, R6 ;  /* 0x00000003ff067219 */ /* 0x000fc80000011606 */
[----:B------:R-:W-:-:S03]  /*10d0*/  SEL R6, R5, R6, !P0 ;  /* 0x0000000605067207 */ /* 0x000fc60004000000 */
[----:B------:R-:W-:Y:S01]  /*10e0*/  @!P1 IMAD.HI.U32 R8, R7, R2, RZ ;  /* 0x0000000207089227 */ /* 0x000fe200078e00ff */
[----:B------:R-:W-:-:S04]  /*10f0*/  IADD3 R2, PT, PT, -R6, RZ, RZ ;  /* 0x000000ff06027210 */ /* 0x000fc80007ffe1ff */
[----:B------:R-:W-:Y:S01]  /*1100*/  @!P1 SHF.R.U32.HI R8, RZ, R3, R8 ;  /* 0x00000003ff089219 */ /* 0x000fe20000011608 */
[----:B------:R-:W-:-:S03]  /*1110*/  IMAD R2, R9, R2, R5 ;  /* 0x0000000209027224 */ /* 0x000fc600078e0205 */
[----:B------:R-:W-:-:S05]  /*1120*/  @!P1 SEL R3, R7, R8, !P0 ;  /* 0x0000000807039207 */ /* 0x000fca0004000000 */
[--C-:B------:R-:W-:Y:S02]  /*1130*/  @!P1 IMAD.IADD R6, R6, 0x1, -R3.reuse ;  /* 0x0000000106069824 */ /* 0x100fe400078e0a03 */
[----:B------:R-:W-:Y:S01]  /*1140*/  @!P1 IMAD R3, R2, R11, R3 ;  /* 0x0000000b02039224 */ /* 0x000fe200078e0203 */
[----:B------:R-:W-:Y:S01]  /*1150*/  IADD3 R2, PT, PT, -R7, RZ, RZ ;  /* 0x000000ff07027210 */ /* 0x000fe20007ffe1ff */
[----:B------:R-:W-:Y:S02]  /*1160*/  @!P1 IMAD R5, R6, R9, R7 ;  /* 0x0000000906059224 */ /* 0x000fe400078e0207 */
[----:B------:R-:W-:Y:S02]  /*1170*/  @!P1 IMAD.MOV.U32 R7, RZ, RZ, R3 ;  /* 0x000000ffff079224 */ /* 0x000fe400078e0003 */
[----:B------:R-:W-:Y:S02]  /*1180*/  IMAD R2, R10, R2, R21 ;  /* 0x000000020a027224 */ /* 0x000fe400078e0215 */
[----:B------:R-:W-:-:S02]  /*1190*/  IMAD R20, R5, R4, R13 ;  /* 0x0000000405147224 */ /* 0x000fc400078e020d */
[----:B------:R-:W-:Y:S02]  /*11a0*/  IMAD R21, R7, R10, R2 ;  /* 0x0000000a07157224 */ /* 0x000fe400078e0202 */
.L_x_15:
[----:B------:R-:W1:Y:S01]  /*11b0*/  LDCU UR4, c[0x0][0xb30] ;  /* 0x00016600ff0477ac */ /* 0x000e620008000800 */
[----:B------:R-:W2:Y:S08]  /*11c0*/  S2UR UR37, SR_CgaCtaId ;  /* 0x00000000002579c3 */ /* 0x000eb00000008800 */
[----:B------:R-:W3:Y:S01]  /*11d0*/  LDC R72, c[0x0][0xb24] ;  /* 0x0002c900ff487b82 */ /* 0x000ee20000000800 */
[----:B-1----:R-:W-:-:S09]  /*11e0*/  UISETP.NE.AND UP1, UPT, UR4, 0x1, UPT ;  /* 0x000000010400788c */ /* 0x002fd2000bf25270 */
[----:B--2---:R-:W-:Y:S05]  /*11f0*/  BRA.U UP1, `(.L_x_16) ;  /* 0x0000000101407547 */ /* 0x004fea000b800000 */
[----:B------:R-:W1:Y:S08]  /*1200*/  LDC.64 R4, c[0x0][0xb10] ;  /* 0x0002c400ff047b82 */ /* 0x000e700000000a00 */
[----:B------:R-:W2:Y:S08]  /*1210*/  LDC.64 R2, c[0x0][0xb18] ;  /* 0x0002c600ff027b82 */ /* 0x000eb00000000a00 */
[----:B------:R-:W4:Y:S08]  /*1220*/  LDC R6, c[0x0][0xb20] ;  /* 0x0002c800ff067b82 */ /* 0x000f300000000800 */
[----:B------:R-:W3:Y:S01]  /*1230*/  LDC R8, c[0x0][0xb0c] ;  /* 0x0002c300ff087b82 */ /* 0x000ee20000000800 */
[----:B-1----:R-:W-:-:S05]  /*1240*/  IMAD.HI.U32 R4, R21, R4, RZ ;  /* 0x0000000415047227 */ /* 0x002fca00078e00ff */
[----:B------:R-:W-:Y:S01]  /*1250*/  SHF.R.U32.HI R4, RZ, R5, R4 ;  /* 0x00000005ff047219 */ /* 0x000fe20000011604 */
[----:B--2---:R-:W-:Y:S01]  /*1260*/  IMAD.HI.U32 R3, R20, R3, RZ ;  /* 0x0000000314037227 */ /* 0x004fe200078e00ff */
[----:B------:R-:W-:-:S04]  /*1270*/  ISETP.NE.AND P0, PT, R2, 0x1, PT ;  /* 0x000000010200780c */ /* 0x000fc80003f05270 */
[----:B----4-:R-:W-:-:S04]  /*1280*/  SHF.R.U32.HI R3, RZ, R6, R3 ;  /* 0x00000006ff037219 */ /* 0x010fc80000011603 */
[----:B------:R-:W-:Y:S02]  /*1290*/  SEL R3, R20, R3, !P0 ;  /* 0x0000000314037207 */ /* 0x000fe40004000000 */
[----:B---3--:R-:W-:-:S04]  /*12a0*/  ISETP.NE.AND P1, PT, R8, 0x1, PT ;  /* 0x000000010800780c */ /* 0x008fc80003f25270 */
[----:B------:R-:W-:-:S05]  /*12b0*/  SEL R4, R21, R4, !P1 ;  /* 0x0000000415047207 */ /* 0x000fca0004800000 */
[----:B------:R-:W-:Y:S02]  /*12c0*/  IMAD.IADD R5, R3, 0x1, -R4 ;  /* 0x0000000103057824 */ /* 0x000fe400078e0a04 */
[----:B------:R-:W-:Y:S02]  /*12d0*/  IMAD.IADD R3, R4, 0x1, -R3 ;  /* 0x0000000104037824 */ /* 0x000fe400078e0a03 */
[----:B------:R-:W-:Y:S02]  /*12e0*/  IMAD R21, R5, R8, R21 ;  /* 0x0000000805157224 */ /* 0x000fe400078e0215 */
[----:B------:R-:W-:-:S07]  /*12f0*/  IMAD R20, R3, R2, R20 ;  /* 0x0000000203147224 */ /* 0x000fce00078e0214 */
.L_x_16:
[----:B------:R-:W-:Y:S01]  /*1300*/  BAR.SYNC.DEFER_BLOCKING 0x0 ;  /* 0x0000000000007b1d */ /* 0x000fe20000010000 */
[----:B------:R-:W-:Y:S01]  /*1310*/  UISETP.NE.AND UP1, UPT, UR8, 0x2, UPT ;  /* 0x000000020800788c */ /* 0x000fe2000bf25270 */
[----:B------:R-:W-:Y:S02]  /*1320*/  ISETP.NE.OR P5, PT, R0, 0x2, !P5 ;  /* 0x000000020000780c */ /* 0x000fe40006fa5670 */
[----:B------:R-:W-:-:S06]  /*1330*/  LOP3.LUT R2, R170, 0x1f, RZ, 0xc0, !PT ;  /* 0x0000001faa027812 */ /* 0x000fcc00078ec0ff */
[----:B------:R-:W-:Y:S05]  /*1340*/  BRA.U UP1, `(.L_x_17) ;  /* 0x00000011016c7547 */ /* 0x000fea000b800000 */
[----:B------:R-:W1:Y:S01]  /*1350*/  LDCU UR13, c[0x0][0x38c] ;  /* 0x00007180ff0d77ac */ /* 0x000e620008000800 */
[----:B------:R-:W2:Y:S01]  /*1360*/  LDC R9, c[0x0][0x370] ;  /* 0x0000dc00ff097b82 */ /* 0x000ea20000000800 */
[----:B------:R-:W-:Y:S01]  /*1370*/  PLOP3.LUT P1, PT, PT, PT, UP2, 0x80, 0x8 ;  /* 0x000000000008781c */ /* 0x000fe20003f2f028 */
[----:B------:R-:W-:Y:S01]  /*1380*/  HFMA2 R12, -RZ, RZ, 0, 0 ;  /* 0x00000000ff0c7431 */ /* 0x000fe200000001ff */
[----:B------:R-:W-:Y:S01]  /*1390*/  ISETP.EQ.OR P4, PT, R2, RZ, P5 ;  /* 0x000000ff0200720c */ /* 0x000fe20002f82670 */
[----:B------:R-:W-:Y:S01]  /*13a0*/  IMAD.MOV.U32 R15, RZ, RZ, 0x1 ;  /* 0x00000001ff0f7424 */ /* 0x000fe200078e00ff */
[----:B------:R-:W-:Y:S01]  /*13b0*/  PLOP3.LUT P1, PT, P1, PT, PT, 0x8, 0x80 ;  /* 0x000000000080781c */ /* 0x000fe20000f2e170 */
[----:B------:R-:W-:Y:S01]  /*13c0*/  IMAD.MOV.U32 R14, RZ, RZ, RZ ;  /* 0x000000ffff0e7224 */ /* 0x000fe200078e00ff */
[----:B------:R-:W-:Y:S01]  /*13d0*/  MOV R8, 0x1 ;  /* 0x0000000100087802 */ /* 0x000fe20000000f00 */
[----:B------:R-:W4:Y:S01]  /*13e0*/  LDC R0, c[0x0][0x374] ;  /* 0x0000dd00ff007b82 */ /* 0x000f220000000800 */
[----:B------:R-:W-:Y:S01]  /*13f0*/  IMAD.MOV.U32 R10, RZ, RZ, RZ ;  /* 0x000000ffff0a7224 */ /* 0x000fe200078e00ff */
[----:B------:R-:W2:Y:S01]  /*1400*/  LDCU.64 UR22, c[0x0][0x348] ;  /* 0x00006900ff1677ac */ /* 0x000ea20008000a00 */
[----:B------:R-:W-:Y:S01]  /*1410*/  UMOV UR6, URZ ;  /* 0x000000ff00067c82 */ /* 0x000fe20008000000 */
[----:B-1----:R-:W-:-:S04]  /*1420*/  UIADD3 UR5, UPT, UPT, UR13, 0x3f, URZ ;  /* 0x0000003f0d057890 */ /* 0x002fc8000fffe0ff */
[----:B------:R-:W-:-:S04]  /*1430*/  USHF.R.S32.HI UR4, URZ, 0x1f, UR5 ;  /* 0x0000001fff047899 */ /* 0x000fc80008011405 */
[----:B------:R-:W-:-:S04]  /*1440*/  ULEA.HI UR4, UR4, UR5, URZ, 0x6 ;  /* 0x0000000504047291 */ /* 0x000fc8000f8f30ff */
[----:B------:R-:W-:Y:S02]  /*1450*/  USHF.R.S32.HI UR15, URZ, 0x6, UR4 ;  /* 0x00000006ff0f7899 */ /* 0x000fe40008011404 */
[----:B------:R-:W-:Y:S02]  /*1460*/  UIADD3 UR4, UPT, UPT, UR13, -0x1, URZ ;  /* 0xffffffff0d047890 */ /* 0x000fe4000fffe0ff */
[----:B------:R-:W-:Y:S02]  /*1470*/  UISETP.LT.U32.AND UP0, UPT, UR15, 0x3, UPT ;  /* 0x000000030f00788c */ /* 0x000fe4000bf01070 */
[----:B------:R-:W-:Y:S02]  /*1480*/  UISETP.GE.U32.AND UP1, UPT, UR4, -0x7f, UPT ;  /* 0xffffff810400788c */ /* 0x000fe4000bf26070 */
[----:B------:R-:W-:Y:S02]  /*1490*/  USEL UR14, UR15, 0x3, UP0 ;  /* 0x000000030f0e7887 */ /* 0x000fe40008000000 */
[----:B------:R-:W-:-:S02]  /*14a0*/  UIADD3 UR13, UPT, UPT, UR13, 0x7e, URZ ;  /* 0x0000007e0d0d7890 */ /* 0x000fc4000fffe0ff */
[----:B------:R-:W-:Y:S02]  /*14b0*/  UIADD3 UR5, UPT, UPT, UR14, -0x1, URZ ;  /* 0xffffffff0e057890 */ /* 0x000fe4000fffe0ff */
[----:B------:R-:W-:-:S03]  /*14c0*/  UIADD3 UR7, UPT, UPT, UR15, -UR14, URZ ;  /* 0x8000000e0f077290 */ /* 0x000fc6000fffe0ff */
[----:B------:R-:W-:-:S04]  /*14d0*/  @UP1 UIADD3 UR5, UPT, UPT, UR14, URZ, URZ ;  /* 0x000000ff0e051290 */ /* 0x000fc8000fffe0ff */
[----:B--2---:R-:W-:-:S12]  /*14e0*/  UIADD3 UR5, UPT, UPT, UR5, 0x1, URZ ;  /* 0x0000000105057890 */ /* 0x004fd8000fffe0ff */
.L_x_35:
[----:B------:R-:W-:Y:S01]  /*14f0*/  UISETP.NE.AND UP0, UPT, UR37, URZ, UPT ;  /* 0x000000ff2500728c */ /* 0x000fe2000bf05270 */
[----:B------:R-:W1:Y:S08]  /*1500*/  S2UR UR37, SR_CgaCtaId ;  /* 0x00000000002579c3 */ /* 0x000e700000008800 */
[----:B------:R-:W-:Y:S05]  /*1510*/  BRA.U UP0, `(.L_x_18) ;  /* 0x0000000100347547 */ /* 0x000fea000b800000 */
[----:B------:R-:W2:Y:S01]  /*1520*/  S2R R2, SR_CgaCtaId ;  /* 0x0000000000027919 */ /* 0x000ea20000008800 */
[----:B------:R-:W-:-:S04]  /*1530*/  MOV R3, 0x400 ;  /* 0x0000040000037802 */ /* 0x000fc80000000f00 */
[----:B--2---:R-:W-:Y:S02]  /*1540*/  LEA R3, R2, R3, 0x18 ;  /* 0x0000000302037211 */ /* 0x004fe400078ec0ff */
[----:B------:R-:W-:-:S03]  /*1550*/  SHF.L.U32 R2, R8, 0x1f, RZ ;  /* 0x0000001f08027819 */ /* 0x000fc600000006ff */
[----:B------:R-:W-:-:S04]  /*1560*/  IMAD R3, R10, 0x8, R3 ;  /* 0x000000080a037824 */ /* 0x000fc800078e0203 */
[----:B------:R-:W2:Y:S02]  /*1570*/  SYNCS.PHASECHK.TRANS64.TRYWAIT P0, [R3+URZ+0xd0], R2 ;  /* 0x0000d002030075a7 */ /* 0x000ea400080011ff */
[----:B--2---:R-:W-:Y:S05]  /*1580*/  @!P0 BRA `(.L_x_19) ;  /* 0x0000009400bc8947 */ /* 0x004fea0003800000 */
.L_x_128:
[----:B------:R-:W-:Y:S01]  /*1590*/  VIADD R10, R10, 0x1 ;  /* 0x000000010a0a7836 */ /* 0x000fe20000000000 */
[----:B------:R2:W-:Y:S04]  /*15a0*/  SYNCS.ARRIVE.TRANS64.A1T0 RZ, [R3+URZ+0xc0], RZ ;  /* 0x0000c0ff03ff79a7 */ /* 0x0005e800081000ff */
[----:B------:R-:W-:-:S04]  /*15b0*/  ISETP.NE.AND P0, PT, R10, 0x2, PT ;  /* 0x000000020a00780c */ /* 0x000fc80003f05270 */
[----:B------:R-:W-:Y:S02]  /*15c0*/  SEL R10, R10, RZ, P0 ;  /* 0x000000ff0a0a7207 */ /* 0x000fe40000000000 */
[----:B--2---:R-:W-:-:S04]  /*15d0*/  SEL R3, RZ, 0x1, P0 ;  /* 0x00000001ff037807 */ /* 0x004fc80000000000 */
[----:B------:R-:W-:-:S07]  /*15e0*/  LOP3.LUT R8, R8, R3, RZ, 0x3c, !PT ;  /* 0x0000000308087212 */ /* 0x000fce00078e3cff */
.L_x_18:
[----:B------:R-:W-:Y:S01]  /*15f0*/  UMOV UR4, 0x400 ;  /* 0x0000040000047882 */ /* 0x000fe20000000000 */
[----:B------:R-:W-:Y:S01]  /*1600*/  SHF.L.U32 R2, R15, 0x1f, RZ ;  /* 0x0000001f0f027819 */ /* 0x000fe200000006ff */
[----:B-1----:R-:W-:Y:S01]  /*1610*/  ULEA UR4, UR37, UR4, 0x18 ;  /* 0x0000000425047291 */ /* 0x002fe2000f8ec0ff */
[----:B------:R-:W-:Y:S01]  /*1620*/  R2UR UR34, R21 ;  /* 0x00000000152272ca */ /* 0x000fe200000e0000 */
[----:B------:R-:W-:Y:S01]  /*1630*/  UISETP.GE.U32.AND UP0, UPT, UR13, 0x7f, UPT ;  /* 0x0000007f0d00788c */ /* 0x000fe2000bf06070 */
[----:B------:R-:W-:Y:S01]  /*1640*/  R2UR UR11, R20 ;  /* 0x00000000140b72ca */ /* 0x000fe200000e0000 */
[----:B------:R-:W-:Y:S01]  /*1650*/  ULEA UR8, UR6, UR4, 0x3 ;  /* 0x0000000406087291 */ /* 0x000fe2000f8e18ff */
[----:B------:R-:W-:-:S08]  /*1660*/  UMOV UR21, URZ ;  /* 0x000000ff00157c82 */ /* 0x000fd00008000000 */
[----:B------:R1:W2:Y:S01]  /*1670*/  SYNCS.PHASECHK.TRANS64.TRYWAIT P0, [UR8+0x18], R2 ;  /* 0x00001802ff0075a7 */ /* 0x0002a20008001108 */
[----:B------:R-:W-:Y:S02]  /*1680*/  USHF.L.U32 UR34, UR34, 0x7, URZ ;  /* 0x0000000722227899 */ /* 0x000fe400080006ff */
[----:B------:R-:W-:Y:S01]  /*1690*/  USHF.L.U32 UR11, UR11, 0x8, URZ ;  /* 0x000000080b0b7899 */ /* 0x000fe200080006ff */
[----:B------:R-:W-:Y:S11]  /*16a0*/  BRA.U !UP0, `(.L_x_20) ;  /* 0x0000000108c07547 */ /* 0x000ff6000b800000 */
[----:B------:R-:W-:Y:S01]  /*16b0*/  UIADD3 UR18, UPT, UPT, UR34, 0x40, URZ ;  /* 0x0000004022127890 */ /* 0x000fe2000fffe0ff */
[----:B------:R-:W-:Y:S01]  /*16c0*/  UMOV UR24, URZ ;  /* 0x000000ff00187c82 */ /* 0x000fe20008000000 */
[----:B------:R-:W-:-:S10]  /*16d0*/  UMOV UR25, UR6 ;  /* 0x0000000600197c82 */ /* 0x000fd40008000000 */
.L_x_25:
[----:B-1----:R-:W-:Y:S01]  /*16e0*/  ULEA UR33, UR25, UR4, 0x3 ;  /* 0x0000000419217291 */ /* 0x002fe2000f8e18ff */
[----:B--2---:R-:W-:Y:S01]  /*16f0*/  @!P5 MOV R3, 0xc000 ;  /* 0x0000c0000003d802 */ /* 0x004fe20000000f00 */
[----:B--2---:R-:W-:Y:S10]  /*1700*/  @P0 BRA `(.L_x_21) ;  /* 0x00000000000c0947 */ /* 0x004ff40003800000 */
[----:B------:R-:W-:-:S04]  /*1710*/  SHF.L.U32 R5, R15, 0x1f, RZ ;  /* 0x0000001f0f057819 */ /* 0x000fc800000006ff */
[----:B------:R-:W2:Y:S02]  /*1720*/  SYNCS.PHASECHK.TRANS64.TRYWAIT P0, [UR33+0x18], R5 ;  /* 0x00001805ff0075a7 */ /* 0x000ea40008001121 */
[----:B--2---:R-:W-:Y:S05]  /*1730*/  @!P0 BRA `(.L_x_22) ;  /* 0x0000009400648947 */ /* 0x004fea0003800000 */
.L_x_21:
[----:B------:R2:W-:Y:S01]  /*1740*/  @!P5 SYNCS.ARRIVE.TRANS64 RZ, [UR33], R3 ;  /* 0x00000003ffffd9a7 */ /* 0x0005e20008000021 */
[----:B------:R-:W-:Y:S04]  /*1750*/  BSSY.RECONVERGENT B0, `(.L_x_23) ;  /* 0x0000003000007945 */ /* 0x000fe80003800200 */
[----:B------:R-:W-:Y:S05]  /*1760*/  @P4 BRA `(.L_x_24) ;  /* 0x0000000000044947 */ /* 0x000fea0003800000 */
[----:B------:R-:W-:Y:S05]  /*1770*/  BPT.TRAP 0x1 ;  /* 0x000000040000795c */ /* 0x000fea0000300000 */
.L_x_24:
[----:B------:R-:W-:Y:S05]  /*1780*/  BSYNC.RECONVERGENT B0 ;  /* 0x0000000000007941 */ /* 0x000fea0003800200 */
.L_x_23:
[----:B------:R-:W-:Y:S02]  /*1790*/  UIADD3 UR6, UPT, UPT, UR25, 0x1, URZ ;  /* 0x0000000119067890 */ /* 0x000fe4000fffe0ff */
[----:B------:R-:W-:Y:S02]  /*17a0*/  ULEA UR16, UR25, UR4, 0xe ;  /* 0x0000000419107291 */ /* 0x000fe4000f8e70ff */
[----:B------:R-:W-:Y:S02]  /*17b0*/  UISETP.NE.AND UP0, UPT, UR6, 0x3, UPT ;  /* 0x000000030600788c */ /* 0x000fe4000bf05270 */
[----:B------:R-:W-:Y:S02]  /*17c0*/  UIADD3 UR30, UP1, UPT, UR22, 0x80, URZ ;  /* 0x00000080161e7890 */ /* 0x000fe4000ff3e0ff */
[----:B------:R-:W-:Y:S02]  /*17d0*/  USEL UR9, URZ, 0x1, UP0 ;  /* 0x00000001ff097887 */ /* 0x000fe40008000000 */
[----:B------:R-:W-:-:S02]  /*17e0*/  USEL UR6, UR6, URZ, UP0 ;  /* 0x000000ff06067287 */ /* 0x000fc40008000000 */
[----:B------:R-:W-:Y:S02]  /*17f0*/  UIADD3 UR28, UP0, UPT, UR22, 0x180, URZ ;  /* 0x00000180161c7890 */ /* 0x000fe4000ff1e0ff */
[----:B------:R-:W-:Y:S01]  /*1800*/  ULEA UR8, UR6, UR4, 0x3 ;  /* 0x0000000406087291 */ /* 0x000fe2000f8e18ff */
[----:B------:R-:W-:Y:S01]  /*1810*/  LOP3.LUT R15, R15, UR9, RZ, 0x3c, !PT ;  /* 0x000000090f0f7c12 */ /* 0x000fe2000f8e3cff */
[----:B------:R-:W-:Y:S02]  /*1820*/  USHF.L.U32 UR35, UR24, 0x6, URZ ;  /* 0x0000000618237899 */ /* 0x000fe400080006ff */
[----:B------:R-:W-:Y:S01]  /*1830*/  UIADD3.X UR31, UPT, UPT, URZ, UR23, URZ, UP1, !UPT ;  /* 0x00000017ff1f7290 */ /* 0x000fe20008ffe4ff */
[----:B-1----:R-:W-:Y:S01]  /*1840*/  SHF.L.U32 R2, R15, 0x1f, RZ ;  /* 0x0000001f0f027819 */ /* 0x002fe200000006ff */
[----:B------:R-:W-:Y:S02]  /*1850*/  UIADD3 UR32, UPT, UPT, UR16, 0x10800, URZ ;  /* 0x0001080010207890 */ /* 0x000fe4000fffe0ff */
[----:B------:R-:W-:Y:S01]  /*1860*/  UIADD3 UR16, UPT, UPT, UR16, 0x12800, URZ ;  /* 0x0001280010107890 */ /* 0x000fe2000fffe0ff */
[----:B------:R1:W1:Y:S01]  /*1870*/  SYNCS.PHASECHK.TRANS64.TRYWAIT P0, [UR8+0x18], R2 ;  /* 0x00001802ff0075a7 */ /* 0x0002620008001108 */
[----:B------:R-:W-:-:S02]  /*1880*/  ULEA UR8, UR25, UR4, 0xf ;  /* 0x0000000419087291 */ /* 0x000fc4000f8e78ff */
[----:B------:R-:W-:Y:S02]  /*1890*/  UIADD3.X UR29, UPT, UPT, URZ, UR23, URZ, UP0, !UPT ;  /* 0x00000017ff1d7290 */ /* 0x000fe400087fe4ff */
[----:B------:R-:W-:Y:S01]  /*18a0*/  UIADD3 UR8, UPT, UPT, UR8, 0x1c800, URZ ;  /* 0x0001c80008087890 */ /* 0x000fe2000fffe0ff */
[----:B------:R-:W-:Y:S01]  /*18b0*/  UMOV UR26, 0x0 ;  /* 0x00000000001a7882 */ /* 0x000fe20000000000 */
[----:B------:R-:W-:Y:S01]  /*18c0*/  UMOV UR27, 0x10000000 ;  /* 0x10000000001b7882 */ /* 0x000fe20000000000 */
[----:B------:R-:W-:Y:S01]  /*18d0*/  UMOV UR17, UR33 ;  /* 0x0000002100117c82 */ /* 0x000fe20008000000 */
[----:B------:R-:W-:Y:S01]  /*18e0*/  UMOV UR20, UR36 ;  /* 0x0000002400147c82 */ /* 0x000fe20008000000 */
[----:B------:R-:W-:Y:S01]  /*18f0*/  UMOV UR19, UR35 ;  /* 0x0000002300137c82 */ /* 0x000fe20008000000 */
[----:B------:R-:W-:Y:S01]  /*1900*/  UMOV UR12, UR36 ;  /* 0x00000024000c7c82 */ /* 0x000fe20008000000 */
[----:B------:R-:W-:Y:S01]  /*1910*/  UMOV UR9, UR33 ;  /* 0x0000002100097c82 */ /* 0x000fe20008000000 */
[----:B------:R-:W-:Y:S01]  /*1920*/  UMOV UR10, UR35 ;  /* 0x00000023000a7c82 */ /* 0x000fe20008000000 */
[----:B------:R1:W-:Y:S01]  /*1930*/  UTMALDG.3D [UR32], [UR30], desc[UR26] ;  /* 0x00001a201e0075b4 */ /* 0x0003e20008011000 */
[----:B------:R-:W-:Y:S01]  /*1940*/  UIADD3 UR24, UPT, UPT, UR24, 0x1, URZ ;  /* 0x0000000118187890 */ /* 0x000fe2000fffe0ff */
[----:B------:R-:W-:Y:S01]  /*1950*/  UMOV UR21, UR5 ;  /* 0x0000000500157c82 */ /* 0x000fe20008000000 */
[----:B------:R-:W-:-:S02]  /*1960*/  UMOV UR25, UR6 ;  /* 0x0000000600197c82 */ /* 0x000fc40008000000 */
[----:B------:R-:W-:Y:S01]  /*1970*/  UISETP.NE.AND UP0, UPT, UR24, UR5, UPT ;  /* 0x000000051800728c */ /* 0x000fe2000bf05270 */
[----:B------:R1:W-:Y:S01]  /*1980*/  UTMALDG.3D [UR16], [UR30], desc[UR26] ;  /* 0x00001a101e0075b4 */ /* 0x0003e20008011000 */
[----:B------:R1:W-:Y:S07]  /*1990*/  UTMALDG.3D [UR8], [UR28], desc[UR26] ;  /* 0x00001a081c0075b4 */ /* 0x0003ee0008011000 */
[----:B------:R-:W-:Y:S05]  /*19a0*/  BRA.U UP0, `(.L_x_25) ;  /* 0xfffffffd004c7547 */ /* 0x000fea000b83ffff */
.L_x_20:
[----:B-1----:R-:W-:Y:S01]  /*19b0*/  ULEA UR8, UR6, UR4, 0x3 ;  /* 0x0000000406087291 */ /* 0x002fe2000f8e18ff */
[----:B------:R-:W-:Y:S01]  /*19c0*/  SHF.L.U32 R2, R15, 0x1f, RZ ;  /* 0x0000001f0f027819 */ /* 0x000fe200000006ff */
[----:B------:R-:W-:Y:S01]  /*19d0*/  @!P1 SYNCS.ARRIVE.TRANS64.A1T0 RZ, [UR4+0x78], RZ ;  /* 0x000078ffffff99a7 */ /* 0x000fe20008100004 */
[----:B------:R-:W-:-:S06]  /*19e0*/  UISETP.GT.AND UP0, UPT, UR15, UR14, UPT ;  /* 0x0000000e0f00728c */ /* 0x000fcc000bf04270 */
[----:B--2---:R1:W2:Y:S03]  /*19f0*/  SYNCS.PHASECHK.TRANS64.TRYWAIT P0, [UR8+0x18], R2 ;  /* 0x00001802ff0075a7 */ /* 0x0042a60008001108 */
[----:B------:R-:W-:Y:S05]  /*1a00*/  BRA.U !UP0, `(.L_x_26) ;  /* 0x0000000108c47547 */ /* 0x000fea000b800000 */
[----:B------:R-:W-:Y:S02]  /*1a10*/  UIADD3 UR29, UPT, UPT, UR7, UR21, URZ ;  /* 0x00000015071d7290 */ /* 0x000fe4000fffe0ff */
[----:B------:R-:W-:Y:S01]  /*1a20*/  UIADD3 UR18, UPT, UPT, UR34, 0x40, URZ ;  /* 0x0000004022127890 */ /* 0x000fe2000fffe0ff */
[----:B------:R-:W-:-:S11]  /*1a30*/  UMOV UR35, UR6 ;  /* 0x0000000600237c82 */ /* 0x000fd60008000000 */
.L_x_31:
[----:B-1----:R-:W-:Y:S01]  /*1a40*/  ULEA UR25, UR35, UR4, 0x3 ;  /* 0x0000000423197291 */ /* 0x002fe2000f8e18ff */
[----:B--2---:R-:W-:Y:S01]  /*1a50*/  @!P5 MOV R3, 0xc000 ;  /* 0x0000c0000003d802 */ /* 0x004fe20000000f00 */
[----:B--2---:R-:W-:Y:S10]  /*1a60*/  @P0 BRA `(.L_x_27) ;  /* 0x00000000000c0947 */ /* 0x004ff40003800000 */
[----:B------:R-:W-:-:S04]  /*1a70*/  SHF.L.U32 R5, R15, 0x1f, RZ ;  /* 0x0000001f0f057819 */ /* 0x000fc800000006ff */
[----:B------:R-:W2:Y:S02]  /*1a80*/  SYNCS.PHASECHK.TRANS64.TRYWAIT P0, [UR25+0x18], R5 ;  /* 0x00001805ff0075a7 */ /* 0x000ea40008001119 */
[----:B--2---:R-:W-:Y:S05]  /*1a90*/  @!P0 BRA `(.L_x_28) ;  /* 0x0000009000a48947 */ /* 0x004fea0003800000 */
.L_x_27:
[----:B------:R2:W-:Y:S01]  /*1aa0*/  @!P5 SYNCS.ARRIVE.TRANS64 RZ, [UR25], R3 ;  /* 0x00000003ffffd9a7 */ /* 0x0005e20008000019 */
[----:B------:R-:W-:Y:S04]  /*1ab0*/  BSSY.RECONVERGENT B0, `(.L_x_29) ;  /* 0x0000003000007945 */ /* 0x000fe80003800200 */
[----:B------:R-:W-:Y:S05]  /*1ac0*/  @P4 BRA `(.L_x_30) ;  /* 0x0000000000044947 */ /* 0x000fea0003800000 */
[----:B------:R-:W-:Y:S05]  /*1ad0*/  BPT.TRAP 0x1 ;  /* 0x000000040000795c */ /* 0x000fea0000300000 */
.L_x_30:
[----:B------:R-:W-:Y:S05]  /*1ae0*/  BSYNC.RECONVERGENT B0 ;  /* 0x0000000000007941 */ /* 0x000fea0003800200 */
.L_x_29:
        /* <DEDUP_REMOVED lines=10> */
[----:B------:R-:W-:Y:S01]  /*1b90*/  UIADD3 UR24, UPT, UPT, UR16, 0x10800, URZ ;  /* 0x0001080010187890 */ /* 0x000fe2000fffe0ff */
[----:B-1----:R-:W-:Y:S01]  /*1ba0*/  SHF.L.U32 R2, R15, 0x1f, RZ ;  /* 0x0000001f0f027819 */ /* 0x002fe200000006ff */
[----:B------:R-:W-:Y:S02]  /*1bb0*/  UIADD3.X UR39, UPT, UPT, URZ, UR23, URZ, UP1, !UPT ;  /* 0x00000017ff277290 */ /* 0x000fe40008ffe4ff */
        /* <DEDUP_REMOVED lines=13> */
[----:B------:R-:W-:Y:S01]  /*1c90*/  UMOV UR9, UR25 ;  /* 0x0000001900097c82 */ /* 0x000fe20008000000 */
[----:B------:R1:W-:Y:S01]  /*1ca0*/  UTMALDG.3D [UR24], [UR38], desc[UR30] ;  /* 0x00001e18260075b4 */ /* 0x0003e20008011000 */
[----:B------:R-:W-:Y:S01]  /*1cb0*/  UMOV UR10, UR27 ;  /* 0x0000001b000a7c82 */ /* 0x000fe20008000000 */
[----:B------:R-:W-:Y:S01]  /*1cc0*/  UIADD3 UR21, UPT, UPT, UR21, 0x1, URZ ;  /* 0x0000000115157890 */ /* 0x000fe2000fffe0ff */
[----:B------:R-:W-:-:S03]  /*1cd0*/  UMOV UR35, UR6 ;  /* 0x0000000600237c82 */ /* 0x000fc60008000000 */
[----:B------:R-:W-:Y:S01]  /*1ce0*/  UISETP.NE.AND UP0, UPT, UR21, UR29, UPT ;  /* 0x0000001d1500728c */ /* 0x000fe2000bf05270 */
[----:B------:R1:W-:Y:S01]  /*1cf0*/  UTMALDG.3D [UR16], [UR38], desc[UR30] ;  /* 0x00001e10260075b4 */ /* 0x0003e20008011000 */
[----:B------:R1:W-:Y:S07]  /*1d00*/  UTMALDG.3D [UR8], [UR32], desc[UR30] ;  /* 0x00001e08200075b4 */ /* 0x0003ee0008011000 */
[----:B------:R-:W-:Y:S05]  /*1d10*/  BRA.U UP0, `(.L_x_31) ;  /* 0xfffffffd00487547 */ /* 0x000fea000b83ffff */
.L_x_26:
[----:B-1----:R-:W-:Y:S01]  /*1d20*/  LEA R2, R14, UR4, 0x3 ;  /* 0x000000040e027c11 */ /* 0x002fe2000f8e18ff */
[----:B------:R-:W-:Y:S01]  /*1d30*/  NOP ;  /* 0x0000000000007918 */ /* 0x000fe20000000000 */
[----:B--2---:R-:W-:Y:S02]  /*1d40*/  SHF.L.U32 R3, R12, 0x1f, RZ ;  /* 0x0000001f0c037819 */ /* 0x004fe400000006ff */
[----:B------:R-:W-:Y:S02]  /*1d50*/  LEA R4, R14, UR4, 0x4 ;  /* 0x000000040e047c11 */ /* 0x000fe4000f8e20ff */
[----:B------:R-:W1:Y:S02]  /*1d60*/  SYNCS.PHASECHK.TRANS64.TRYWAIT P0, [R2+URZ+0x80], R3 ;  /* 0x00008003020075a7 */ /* 0x000e6400080011ff */
[----:B-1----:R-:W-:Y:S05]  /*1d70*/  @!P0 BRA `(.L_x_32) ;  /* 0x0000009000048947 */ /* 0x002fea0003800000 */
.L_x_131:
[----:B------:R-:W2:Y:S01]  /*1d80*/  LDS.128 R4, [R4+0xf0] ;  /* 0x0000f00004047984 */ /* 0x000ea20000000c00 */
[----:B---3--:R-:W-:Y:S01]  /*1d90*/  ISETP.GE.AND P0, PT, R72, 0x1, PT ;  /* 0x000000014800780c */ /* 0x008fe20003f06270 */
[----:B-1----:R-:W-:Y:S01]  /*1da0*/  VIADD R2, R2, 0x90 ;  /* 0x0000009002027836 */ /* 0x002fe20000000000 */
[----:B------:R-:W-:Y:S01]  /*1db0*/  @!PT LDS RZ, [RZ] ;  /* 0x00000000fffff984 */ /* 0x000fe20000000800 */
[----:B------:R-:W-:Y:S01]  /*1dc0*/  @!PT LDS RZ, [RZ] ;  /* 0x00000000fffff984 */ /* 0x000fe20000000800 */
[----:B------:R-:W-:Y:S01]  /*1dd0*/  @!PT LDS RZ, [RZ] ;  /* 0x00000000fffff984 */ /* 0x000fe20000000800 */
[----:B------:R-:W-:Y:S01]  /*1de0*/  @!PT LDS RZ, [RZ] ;  /* 0x00000000fffff984 */ /* 0x000fe20000000800 */
[----:B------:R1:W-:Y:S06]  /*1df0*/  MEMBAR.ALL.CTA ;  /* 0x0000000000007992 */ /* 0x0003ec0000008000 */
[----:B-1----:R-:W1:Y:S01]  /*1e00*/  FENCE.VIEW.ASYNC.S ;  /* 0x00000000000073c6 */ /* 0x002e620000000000 */
[----:B------:R-:W-:-:S04]  /*1e10*/  PRMT R2, RZ, 0x654, R2 ;  /* 0x00000654ff027816 */ /* 0x000fc80000000002 */
[----:B-1----:R1:W-:Y:S01]  /*1e20*/  SYNCS.ARRIVE.TRANS64.RED.A1T0 RZ, [R2+URZ], RZ ;  /* 0x000000ff02ff79a7 */ /* 0x0023e200081004ff */
[----:B--2---:R-:W-:-:S13]  /*1e30*/  LOP3.LUT P2, RZ, R6, 0x1, RZ, 0xc0, !PT ;  /* 0x0000000106ff7812 */ /* 0x004fda000784c0ff */
[----:B------:R-:W-:Y:S01]  /*1e40*/  @P2 SHF.R.U32.HI R3, RZ, 0x10, R5 ;  /* 0x00000010ff032819 */ /* 0x000fe20000011605 */
[----:B------:R-:W-:Y:S01]  /*1e50*/  VOTEU.ANY UP0, P2 ;  /* 0x0000000000ff7886 */ /* 0x000fe20001000100 */
[----:B------:R-:W-:Y:S02]  /*1e60*/  @P2 MOV R13, R4 ;  /* 0x00000004000d2202 */ /* 0x000fe40000000f00 */
[----:B------:R-:W-:Y:S02]  /*1e70*/  @P2 R2UR.BROADCAST UR8, R3 ;  /* 0x00000000030822ca */ /* 0x000fe400008e0000 */
[----:B------:R-:W-:-:S11]  /*1e80*/  @P2 LOP3.LUT R11, R5, 0xffff, RZ, 0xc0, !PT ;  /* 0x0000ffff050b2812 */ /* 0x000fd600078ec0ff */
[----:B------:R-:W-:Y:S01]  /*1e90*/  @UP0 UMOV UR36, UR8 ;  /* 0x0000000800240c82 */ /* 0x000fe20008000000 */
[----:B-1----:R-:W-:Y:S05]  /*1ea0*/  @!P0 BRA `(.L_x_33) ;  /* 0x0000000000b88947 */ /* 0x002fea0003800000 */
[----:B------:R-:W4:Y:S01]  /*1eb0*/  LDC.64 R4, c[0x0][0xb18] ;  /* 0x0002c600ff047b82 */ /* 0x000f220000000a00 */
[----:B------:R-:W-:-:S07]  /*1ec0*/  ISETP.NE.AND P3, PT, R72, 0x1, PT ;  /* 0x000000014800780c */ /* 0x000fce0003f65270 */
[----:B------:R-:W1:Y:S08]  /*1ed0*/  LDC.64 R6, c[0x0][0xb10] ;  /* 0x0002c400ff067b82 */ /* 0x000e700000000a00 */
[----:B------:R-:W2:Y:S08]  /*1ee0*/  LDC R16, c[0x0][0xb20] ;  /* 0x0002c800ff107b82 */ /* 0x000eb00000000800 */
[----:B------:R-:W3:Y:S01]  /*1ef0*/  LDC R18, c[0x0][0xb0c] ;  /* 0x0002c300ff127b82 */ /* 0x000ee20000000800 */
[----:B----4-:R-:W-:Y:S01]  /*1f00*/  IMAD.HI.U32 R17, R0, R5, RZ ;  /* 0x0000000500117227 */ /* 0x010fe200078e00ff */
[----:B------:R-:W-:-:S03]  /*1f10*/  ISETP.NE.AND P0, PT, R4, 0x1, PT ;  /* 0x000000010400780c */ /* 0x000fc60003f05270 */
[----:B------:R-:W-:-:S03]  /*1f20*/  IMAD.HI.U32 R5, R11, R5, RZ ;  /* 0x000000050b057227 */ /* 0x000fc600078e00ff */
[----:B------:R-:W4:Y:S01]  /*1f30*/  LDC.64 R2, c[0x0][0xb28] ;  /* 0x0002ca00ff027b82 */ /* 0x000f220000000a00 */
[----:B-1----:R-:W-:-:S04]  /*1f40*/  IMAD.HI.U32 R20, R9, R6, RZ ;  /* 0x0000000609147227 */ /* 0x002fc800078e00ff */
[----:B------:R-:W-:Y:S01]  /*1f50*/  IMAD.HI.U32 R22, R13, R6, RZ ;  /* 0x000000060d167227 */ /* 0x000fe200078e00ff */
[----:B------:R-:W-:Y:S02]  /*1f60*/  SHF.R.U32.HI R20, RZ, R7, R20 ;  /* 0x00000007ff147219 */ /* 0x000fe40000011614 */
[-C--:B--2---:R-:W-:Y:S02]  /*1f70*/  SHF.R.U32.HI R17, RZ, R16.reuse, R17 ;  /* 0x00000010ff117219 */ /* 0x084fe40000011611 */
[----:B------:R-:W-:Y:S02]  /*1f80*/  SHF.R.U32.HI R16, RZ, R16, R5 ;  /* 0x00000010ff107219 */ /* 0x000fe40000011605 */
[----:B------:R-:W-:Y:S02]  /*1f90*/  SEL R17, R0, R17, !P0 ;  /* 0x0000001100117207 */ /* 0x000fe40004000000 */
[----:B------:R-:W-:Y:S02]  /*1fa0*/  SHF.R.U32.HI R22, RZ, R7, R22 ;  /* 0x00000007ff167219 */ /* 0x000fe40000011616 */
[----:B---3--:R-:W-:-:S02]  /*1fb0*/  ISETP.NE.AND P1, PT, R18, 0x1, PT ;  /* 0x000000011200780c */ /* 0x008fc40003f25270 */
[----:B------:R-:W-:Y:S02]  /*1fc0*/  SEL R5, R11, R16, !P0 ;  /* 0x000000100b057207 */ /* 0x000fe40004000000 */
[----:B------:R-:W-:Y:S02]  /*1fd0*/  SEL R19, R9, R20, !P1 ;  /* 0x0000001409137207 */ /* 0x000fe40004800000 */
[----:B------:R-:W-:Y:S01]  /*1fe0*/  SEL R7, R13, R22, !P1 ;  /* 0x000000160d077207 */ /* 0x000fe20004800000 */
[----:B----4-:R-:W-:-:S04]  /*1ff0*/  IMAD.HI.U32 R20, R17, R2, RZ ;  /* 0x0000000211147227 */ /* 0x010fc800078e00ff */
[----:B------:R-:W-:Y:S01]  /*2000*/  IMAD.HI.U32 R6, R19, R2, RZ ;  /* 0x0000000213067227 */ /* 0x000fe200078e00ff */
[----:B------:R-:W-:-:S04]  /*2010*/  @P3 SHF.R.U32.HI R17, RZ, R3, R20 ;  /* 0x00000003ff113219 */ /* 0x000fc80000011614 */
        /* <DEDUP_REMOVED lines=8> */
[----:B------:R-:W-:-:S04]  /*20a0*/  @!P0 IMAD.HI.U32 R16, R7, R2, RZ ;  /* 0x0000000207108227 */ /* 0x000fc800078e00ff */
[----:B------:R-:W-:Y:S01]  /*20b0*/  IMAD.MOV R2, RZ, RZ, -R6 ;  /* 0x000000ffff027224 */ /* 0x000fe200078e0a06 */
[----:B------:R-:W-:-:S03]  /*20c0*/  @!P0 SHF.R.U32.HI R16, RZ, R3, R16 ;  /* 0x00000003ff108219 */ /* 0x000fc60000011610 */
[----:B------:R-:W-:Y:S01]  /*20d0*/  IMAD R2, R72, R2, R5 ;  /* 0x0000000248027224 */ /* 0x000fe200078e0205 */
[----:B------:R-:W-:Y:S02]  /*20e0*/  @!P0 SEL R3, R7, R16, !P3 ;  /* 0x0000001007038207 */ /* 0x000fe40005800000 */
[----:B------:R-:W-:-:S03]  /*20f0*/  IADD3 R16, PT, PT, -R5, RZ, RZ ;  /* 0x000000ff05107210 */ /* 0x000fc60007ffe1ff */
[--C-:B------:R-:W-:Y:S02]  /*2100*/  @!P0 IMAD.IADD R6, R6, 0x1, -R3.reuse ;  /* 0x0000000106068824 */ /* 0x100fe400078e0a03 */
[----:B------:R-:W-:Y:S01]  /*2110*/  @!P0 IMAD R3, R2, R19, R3 ;  /* 0x0000001302038224 */ /* 0x000fe200078e0203 */
[----:B------:R-:W-:Y:S01]  /*2120*/  IADD3 R2, PT, PT, -R7, RZ, RZ ;  /* 0x000000ff07027210 */ /* 0x000fe20007ffe1ff */
[----:B------:R-:W-:Y:S02]  /*2130*/  @!P0 IMAD R5, R72, R6, R7 ;  /* 0x0000000648058224 */ /* 0x000fe400078e0207 */
[----:B------:R-:W-:Y:S02]  /*2140*/  IMAD R11, R4, R16, R11 ;  /* 0x00000010040b7224 */ /* 0x000fe400078e020b */
[----:B------:R-:W-:Y:S02]  /*2150*/  @!P0 IMAD.MOV.U32 R7, RZ, RZ, R3 ;  /* 0x000000ffff078224 */ /* 0x000fe400078e0003 */
[----:B------:R-:W-:-:S02]  /*2160*/  IMAD R2, R18, R2, R13 ;  /* 0x0000000212027224 */ /* 0x000fc400078e020d */
[----:B------:R-:W-:Y:S02]  /*2170*/  IMAD R11, R5, R4, R11 ;  /* 0x00000004050b7224 */ /* 0x000fe400078e020b */
[----:B------:R-:W-:Y:S02]  /*2180*/  IMAD R13, R7, R18, R2 ;  /* 0x00000012070d7224 */ /* 0x000fe400078e0202 */
.L_x_33:
[----:B------:R-:W1:Y:S02]  /*2190*/  LDCU UR8, c[0x0][0xb30] ;  /* 0x00016600ff0877ac */ /* 0x000e640008000800 */
[----:B-1----:R-:W-:-:S09]  /*21a0*/  UISETP.NE.AND UP0, UPT, UR8, 0x1, UPT ;  /* 0x000000010800788c */ /* 0x002fd2000bf05270 */
[----:B------:R-:W-:Y:S05]  /*21b0*/  BRA.U UP0, `(.L_x_34) ;  /* 0x0000000100407547 */ /* 0x000fea000b800000 */
[----:B------:R-:W1:Y:S08]  /*21c0*/  LDC.64 R4, c[0x0][0xb10] ;  /* 0x0002c400ff047b82 */ /* 0x000e700000000a00 */
[----:B------:R-:W2:Y:S08]  /*21d0*/  LDC.64 R2, c[0x0][0xb18] ;  /* 0x0002c600ff027b82 */ /* 0x000eb00000000a00 */
[----:B------:R-:W3:Y:S08]  /*21e0*/  LDC R6, c[0x0][0xb20] ;  /* 0x0002c800ff067b82 */ /* 0x000ef00000000800 */
[----:B------:R-:W4:Y:S01]  /*21f0*/  LDC R16, c[0x0][0xb0c] ;  /* 0x0002c300ff107b82 */ /* 0x000f220000000800 */
[----:B-1----:R-:W-:-:S05]  /*2200*/  IMAD.HI.U32 R4, R13, R4, RZ ;  /* 0x000000040d047227 */ /* 0x002fca00078e00ff */
[----:B------:R-:W-:Y:S01]  /*2210*/  SHF.R.U32.HI R4, RZ, R5, R4 ;  /* 0x00000005ff047219 */ /* 0x000fe20000011604 */
[----:B--2---:R-:W-:Y:S01]  /*2220*/  IMAD.HI.U32 R3, R11, R3, RZ ;  /* 0x000000030b037227 */ /* 0x004fe200078e00ff */
[----:B------:R-:W-:-:S04]  /*2230*/  ISETP.NE.AND P0, PT, R2, 0x1, PT ;  /* 0x000000010200780c */ /* 0x000fc80003f05270 */
[----:B---3--:R-:W-:-:S04]  /*2240*/  SHF.R.U32.HI R6, RZ, R6, R3 ;  /* 0x00000006ff067219 */ /* 0x008fc80000011603 */
[----:B------:R-:W-:Y:S02]  /*2250*/  SEL R3, R11, R6, !P0 ;  /* 0x000000060b037207 */ /* 0x000fe40004000000 */
[----:B----4-:R-:W-:-:S04]  /*2260*/  ISETP.NE.AND P1, PT, R16, 0x1, PT ;  /* 0x000000011000780c */ /* 0x010fc80003f25270 */
[----:B------:R-:W-:-:S05]  /*2270*/  SEL R4, R13, R4, !P1 ;  /* 0x000000040d047207 */ /* 0x000fca0004800000 */
[----:B------:R-:W-:Y:S02]  /*2280*/  IMAD.IADD R5, R3, 0x1, -R4 ;  /* 0x0000000103057824 */ /* 0x000fe400078e0a04 */
[----:B------:R-:W-:Y:S02]  /*2290*/  IMAD.IADD R3, R4, 0x1, -R3 ;  /* 0x0000000104037824 */ /* 0x000fe400078e0a03 */
[----:B------:R-:W-:Y:S02]  /*22a0*/  IMAD R13, R5, R16, R13 ;  /* 0x00000010050d7224 */ /* 0x000fe400078e020d */
[----:B------:R-:W-:-:S07]  /*22b0*/  IMAD R11, R3, R2, R11 ;  /* 0x00000002030b7224 */ /* 0x000fce00078e020b */
.L_x_34:
[----:B------:R-:W-:Y:S01]  /*22c0*/  VIADD R14, R14, 0x1 ;  /* 0x000000010e0e7836 */ /* 0x000fe20000000000 */
[----:B------:R-:W-:Y:S01]  /*22d0*/  PLOP3.LUT P1, PT, PT, PT, PT, 0x80, 0x8 ;  /* 0x000000000008781c */ /* 0x000fe20003f2f070 */
[----:B------:R-:W-:Y:S02]  /*22e0*/  IMAD.IADD R21, R13, 0x1, R156 ;  /* 0x000000010d157824 */ /* 0x000fe400078e029c */
[----:B------:R-:W-:Y:S01]  /*22f0*/  IMAD.IADD R20, R11, 0x1, R154 ;  /* 0x000000010b147824 */ /* 0x000fe200078e029a */
[----:B------:R-:W-:-:S04]  /*2300*/  ISETP.NE.AND P0, PT, R14, 0x2, PT ;  /* 0x000000020e00780c */ /* 0x000fc80003f05270 */
[----:B------:R-:W-:Y:S02]  /*2310*/  SEL R3, RZ, 0x1, P0 ;  /* 0x00000001ff037807 */ /* 0x000fe40000000000 */
[----:B------:R-:W-:Y:S02]  /*2320*/  SEL R14, R14, RZ, P0 ;  /* 0x000000ff0e0e7207 */ /* 0x000fe40000000000 */
[----:B------:R-:W-:Y:S01]  /*2330*/  LOP3.LUT R12, R12, R3, RZ, 0x3c, !PT ;  /* 0x000000030c0c7212 */ /* 0x000fe200078e3cff */
[----:B------:R-:W-:Y:S06]  /*2340*/  @P2 BRA `(.L_x_35) ;  /* 0xfffffff000682947 */ /* 0x000fec000383ffff */
[----:B------:R-:W-:Y:S01]  /*2350*/  UIADD3 UR4, UPT, UPT, UR4, 0x18, URZ ;  /* 0x0000001804047890 */ /* 0x000fe2000fffe0ff */
[----:B------:R-:W-:-:S03]  /*2360*/  SHF.L.U32 R3, R15, 0x1f, RZ ;  /* 0x0000001f0f037819 */ /* 0x000fc600000006ff */
[----:B------:R-:W-:-:S09]  /*2370*/  ULEA UR5, UR6, UR4, 0x3 ;  /* 0x0000000406057291 */ /* 0x000fd2000f8e18ff */
[----:B------:R-:W1:Y:S02]  /*2380*/  SYNCS.PHASECHK.TRANS64.TRYWAIT P0, [UR5], R3 ;  /* 0x00000003ff0075a7 */ /* 0x000e640008001105 */
[----:B-1----:R-:W-:Y:S05]  /*2390*/  @!P0 BRA `(.L_x_36) ;  /* 0x0000008800908947 */ /* 0x002fea0003800000 */
.L_x_133:
[----:B------:R-:W-:-:S04]  /*23a0*/  UIADD3 UR6, UPT, UPT, UR6, 0x1, URZ ;  /* 0x0000000106067890 */ /* 0x000fc8000fffe0ff */
[----:B------:R-:W-:-:S04]  /*23b0*/  UISETP.NE.AND UP0, UPT, UR6, 0x3, UPT ;  /* 0x000000030600788c */ /* 0x000fc8000bf05270 */
[----:B------:R-:W-:Y:S02]  /*23c0*/  USEL UR7, URZ, 0x1, UP0 ;  /* 0x00000001ff077887 */ /* 0x000fe40008000000 */
[----:B------:R-:W-:-:S04]  /*23d0*/  USEL UR6, UR6, URZ, UP0 ;  /* 0x000000ff06067287 */ /* 0x000fc80008000000 */
[----:B------:R-:W-:Y:S01]  /*23e0*/  ULEA UR5, UR6, UR4, 0x3 ;  /* 0x0000000406057291 */ /* 0x000fe2000f8e18ff */
[----:B------:R-:W-:-:S04]  /*23f0*/  LOP3.LUT R15, R15, UR7, RZ, 0x3c, !PT ;  /* 0x000000070f0f7c12 */ /* 0x000fc8000f8e3cff */
[----:B-1----:R-:W-:-:S04]  /*2400*/  SHF.L.U32 R3, R15, 0x1f, RZ ;  /* 0x0000001f0f037819 */ /* 0x002fc800000006ff */
[----:B------:R-:W1:Y:S02]  /*2410*/  SYNCS.PHASECHK.TRANS64.TRYWAIT P0, [UR5], R3 ;  /* 0x00000003ff0075a7 */ /* 0x000e640008001105 */
[----:B-1----:R-:W-:Y:S05]  /*2420*/  @!P0 BRA `(.L_x_37) ;  /* 0x0000008800848947 */ /* 0x002fea0003800000 */
.L_x_135:
[----:B------:R-:W-:-:S04]  /*2430*/  UIADD3 UR6, UPT, UPT, UR6, 0x1, URZ ;  /* 0x0000000106067890 */ /* 0x000fc8000fffe0ff */
[----:B------:R-:W-:-:S04]  /*2440*/  UISETP.NE.AND UP0, UPT, UR6, 0x3, UPT ;  /* 0x000000030600788c */ /* 0x000fc8000bf05270 */
[----:B------:R-:W-:Y:S02]  /*2450*/  USEL UR5, URZ, 0x1, UP0 ;  /* 0x00000001ff057887 */ /* 0x000fe40008000000 */
[----:B------:R-:W-:-:S04]  /*2460*/  USEL UR6, UR6, URZ, UP0 ;  /* 0x000000ff06067287 */ /* 0x000fc80008000000 */
[----:B------:R-:W-:Y:S01]  /*2470*/  ULEA UR6, UR6, UR4, 0x3 ;  /* 0x0000000406067291 */ /* 0x000fe2000f8e18ff */
[----:B-1----:R-:W-:-:S04]  /*2480*/  LOP3.LUT R3, R15, UR5, RZ, 0x3c, !PT ;  /* 0x000000050f037c12 */ /* 0x002fc8000f8e3cff */
[----:B------:R-:W-:Y:S01]  /*2490*/  SHF.L.U32 R3, R3, 0x1f, RZ ;  /* 0x0000001f03037819 */ /* 0x000fe200000006ff */
[----:B----4-:R-:W-:-:S07]  /*24a0*/  IMAD.U32 R0, RZ, RZ, UR6 ;  /* 0x00000006ff007e24 */ /* 0x010fce000f8e00ff */
.L_x_38:
[----:B-1----:R1:W2:Y:S02]  /*24b0*/  SYNCS.PHASECHK.TRANS64.TRYWAIT P0, [R0+URZ], R3 ;  /* 0x00000003000075a7 */ /* 0x0022a400080011ff */
[----:B--2---:R-:W-:Y:S05]  /*24c0*/  @!P0 NANOSLEEP.SYNCS 0x989680 ;  /* 0x009896800000895d */ /* 0x004fea0003900000 */
[----:B------:R-:W2:Y:S02]  /*24d0*/  @!P0 SYNCS.PHASECHK.TRANS64 P0, [R0+URZ], R3 ;  /* 0x00000003000085a7 */ /* 0x000ea400080010ff */
[----:B--2---:R-:W-:Y:S05]  /*24e0*/  @P0 EXIT ;  /* 0x000000000000094d */ /* 0x004fea0003800000 */
[----:B------:R-:W-:Y:S05]  /*24f0*/  BRA `(.L_x_38) ;  /* 0xfffffffc00ec7947 */ /* 0x000fea000383ffff */
.L_x_17:
[----:B------:R-:W-:-:S04]  /*2500*/  UISETP.NE.AND UP1, UPT, UR37, URZ, UPT ;  /* 0x000000ff2500728c */ /* 0x000fc8000bf25270 */
[----:B------:R-:W-:-:S09]  /*2510*/  UISETP.NE.OR UP1, UPT, UR8, 0x1, UP1 ;  /* 0x000000010800788c */ /* 0x000fd20008f25670 */
[----:B------:R-:W-:Y:S05]  /*2520*/  BRA.U UP1, `(.L_x_39) ;  /* 0x0000000501487547 */ /* 0x000fea000b800000 */
[----:B------:R-:W-:Y:S01]  /*2530*/  ISETP.NE.AND P2, PT, R2, RZ, PT ;  /* 0x000000ff0200720c */ /* 0x000fe20003f45270 */
[----:B------:R-:W-:Y:S01]  /*2540*/  IMAD.MOV.U32 R12, RZ, RZ, 0x1 ;  /* 0x00000001ff0c7424 */ /* 0x000fe200078e00ff */
[----:B------:R-:W-:Y:S02]  /*2550*/  CS2R R10, SRZ ;  /* 0x00000000000a7805 */ /* 0x000fe4000001ff00 */
[----:B------:R-:W-:Y:S01]  /*2560*/  CS2R R8, SRZ ;  /* 0x0000000000087805 */ /* 0x000fe2000001ff00 */
[----:B------:R-:W-:Y:S01]  /*2570*/  UMOV UR4, 0x400 ;  /* 0x0000040000047882 */ /* 0x000fe20000000000 */
[----:B------:R-:W-:Y:S01]  /*2580*/  UMOV UR6, URZ ;  /* 0x000000ff00067c82 */ /* 0x000fe20008000000 */
[----:B------:R-:W-:-:S12]  /*2590*/  ULEA UR37, UR37, UR4, 0x18 ;  /* 0x0000000425257291 */ /* 0x000fd8000f8ec0ff */
.L_x_43:
[----:B------:R-:W-:Y:S02]  /*25a0*/  LEA R0, R8, UR37, 0x3 ;  /* 0x0000002508007c11 */ /* 0x000fe4000f8e18ff */
[----:B------:R-:W-:-:S03]  /*25b0*/  SHF.L.U32 R5, R9, 0x1f, RZ ;  /* 0x0000001f09057819 */ /* 0x000fc600000006ff */
[----:B------:R-:W-:Y:S01]  /*25c0*/  VIADD R4, R0, 0xd0 ;  /* 0x000000d000047836 */ /* 0x000fe20000000000 */
[----:B------:R-:W1:Y:S02]  /*25d0*/  SYNCS.PHASECHK.TRANS64.TRYWAIT P0, [R0+URZ+0xc0], R5 ;  /* 0x0000c005000075a7 */ /* 0x000e6400080011ff */
[----:B-1----:R-:W-:Y:S05]  /*25e0*/  @!P0 BRA `(.L_x_40) ;  /* 0x00000088002c8947 */ /* 0x002fea0003800000 */
.L_x_136:
[----:B------:R-:W-:Y:S01]  /*25f0*/  ULEA UR5, UR6, UR37, 0x3 ;  /* 0x0000002506057291 */ /* 0x000fe2000f8e18ff */
[----:B------:R-:W-:Y:S02]  /*2600*/  PRMT R4, RZ, 0x654, R4 ;  /* 0x00000654ff047816 */ /* 0x000fe40000000004 */
[----:B-1----:R-:W-:Y:S01]  /*2610*/  SHF.L.U32 R5, R12, 0x1f, RZ ;  /* 0x0000001f0c057819 */ /* 0x002fe200000006ff */
[----:B------:R-:W-:Y:S01]  /*2620*/  UIADD3 UR4, UPT, UPT, UR5, 0x80, URZ ;  /* 0x0000008005047890 */ /* 0x000fe2000fffe0ff */
[----:B------:R1:W-:Y:S05]  /*2630*/  SYNCS.ARRIVE.TRANS64.RED.A1T0 RZ, [R4+URZ], RZ ;  /* 0x000000ff04ff79a7 */ /* 0x0003ea00081004ff */
[----:B------:R-:W-:Y:S01]  /*2640*/  IMAD.U32 R7, RZ, RZ, UR4 ;  /* 0x00000004ff077e24 */ /* 0x000fe2000f8e00ff */
[----:B------:R-:W2:Y:S04]  /*2650*/  SYNCS.PHASECHK.TRANS64.TRYWAIT P0, [UR5+0x90], R5 ;  /* 0x00009005ff0075a7 */ /* 0x000ea80008001105 */
[----:B------:R-:W-:Y:S01]  /*2660*/  PRMT R6, R2, 0x654, R7 ;  /* 0x0000065402067816 */ /* 0x000fe20000000007 */
[----:B-1----:R-:W-:Y:S01]  /*2670*/  @!P2 IMAD.MOV.U32 R4, RZ, RZ, 0x10 ;  /* 0x00000010ff04a424 */ /* 0x002fe200078e00ff */
[----:B--2---:R-:W-:Y:S06]  /*2680*/  @!P0 BRA `(.L_x_41) ;  /* 0x0000008800188947 */ /* 0x004fec0003800000 */
.L_x_138:
[----:B------:R-:W-:Y:S01]  /*2690*/  ULEA UR4, UR6, UR37, 0x4 ;  /* 0x0000002506047291 */ /* 0x000fe2000f8e20ff */
[----:B------:R-:W-:Y:S01]  /*26a0*/  SEL R3, R6, R3, !P2 ;  /* 0x0000000306037207 */ /* 0x000fe20005000000 */
[----:B------:R-:W-:Y:S01]  /*26b0*/  UIADD3 UR5, UPT, UPT, UR5, 0x80, URZ ;  /* 0x0000008005057890 */ /* 0x000fe2000fffe0ff */
[----:B-1----:R-:W-:Y:S01]  /*26c0*/  LEA R0, R11, UR37, 0x3 ;  /* 0x000000250b007c11 */ /* 0x002fe2000f8e18ff */
[----:B------:R-:W-:Y:S01]  /*26d0*/  UIADD3 UR4, UPT, UPT, UR4, 0xf0, URZ ;  /* 0x000000f004047890 */ /* 0x000fe2000fffe0ff */
[----:B------:R-:W-:Y:S01]  /*26e0*/  SHF.L.U32 R5, R10, 0x1f, RZ ;  /* 0x0000001f0a057819 */ /* 0x000fe200000006ff */
[----:B------:R1:W-:Y:S01]  /*26f0*/  @!P2 SYNCS.ARRIVE.TRANS64.RED RZ, [R3+URZ], R4 ;  /* 0x0000000403ffa9a7 */ /* 0x0003e200080004ff */
[----:B------:R-:W-:Y:S01]  /*2700*/  UIADD3 UR6, UPT, UPT, UR6, 0x1, URZ ;  /* 0x0000000106067890 */ /* 0x000fe2000fffe0ff */
[----:B------:R-:W-:-:S03]  /*2710*/  VIADD R8, R8, 0x1 ;  /* 0x0000000108087836 */ /* 0x000fc60000000000 */
[----:B------:R-:W-:Y:S02]  /*2720*/  UISETP.NE.AND UP0, UPT, UR6, 0x2, UPT ;  /* 0x000000020600788c */ /* 0x000fe4000bf05270 */
[----:B------:R-:W-:Y:S06]  /*2730*/  UGETNEXTWORKID.BROADCAST [UR4], [UR5] ;  /* 0x00000000040073ca */ /* 0x000fec0008000100 */
[----:B------:R-:W-:Y:S01]  /*2740*/  USEL UR4, URZ, 0x1, UP0 ;  /* 0x00000001ff047887 */ /* 0x000fe20008000000 */
[----:B------:R-:W-:Y:S01]  /*2750*/  ISETP.NE.AND P0, PT, R8, 0x2, PT ;  /* 0x000000020800780c */ /* 0x000fe20003f05270 */
[----:B------:R-:W-:Y:S01]  /*2760*/  USEL UR6, UR6, URZ, UP0 ;  /* 0x000000ff06067287 */ /* 0x000fe20008000000 */
[----:B------:R-:W2:Y:S03]  /*2770*/  SYNCS.PHASECHK.TRANS64.TRYWAIT P1, [R0+URZ+0x80], R5 ;  /* 0x00008005000075a7 */ /* 0x000ea600080211ff */
[----:B------:R-:W-:Y:S01]  /*2780*/  LOP3.LUT R12, R12, UR4, RZ, 0x3c, !PT ;  /* 0x000000040c0c7c12 */ /* 0x000fe2000f8e3cff */
[----:B-12---:R-:W-:Y:S07]  /*2790*/  @!P1 BRA `(.L_x_42) ;  /* 0x0000008400ec9947 */ /* 0x006fee0003800000 */
.L_x_139:
[C---:B------:R-:W-:Y:S01]  /*27a0*/  LEA R4, R11.reuse, UR37, 0x4 ;  /* 0x000000250b047c11 */ /* 0x040fe2000f8e20ff */
[----:B-1----:R-:W-:Y:S01]  /*27b0*/  VIADD R0, R0, 0x90 ;  /* 0x0000009000007836 */ /* 0x002fe20000000000 */
[----:B------:R-:W-:Y:S01]  /*27c0*/  SEL R8, R8, RZ, P0 ;  /* 0x000000ff08087207 */ /* 0x000fe20000000000 */
[----:B------:R-:W-:-:S03]  /*27d0*/  VIADD R11, R11, 0x1 ;  /* 0x000000010b0b7836 */ /* 0x000fc60000000000 */
[----:B------:R-:W1:Y:S01]  /*27e0*/  LDS.128 R4, [R4+0xf0] ;  /* 0x0000f00004047984 */ /* 0x000e620000000c00 */
[----:B------:R-:W-:Y:S02]  /*27f0*/  PRMT R0, RZ, 0x654, R0 ;  /* 0x00000654ff007816 */ /* 0x000fe40000000000 */
[C---:B------:R-:W-:Y:S01]  /*2800*/  ISETP.NE.AND P1, PT, R11.reuse, 0x2, PT ;  /* 0x000000020b00780c */ /* 0x040fe20003f25270 */
[----:B------:R-:W-:Y:S01]  /*2810*/  @!PT LDS RZ, [RZ] ;  /* 0x00000000fffff984 */ /* 0x000fe20000000800 */
[----:B------:R-:W-:Y:S01]  /*2820*/  @!PT LDS RZ, [RZ] ;  /* 0x00000000fffff984 */ /* 0x000fe20000000800 */
[----:B------:R-:W-:Y:S01]  /*2830*/  @!PT LDS RZ, [RZ] ;  /* 0x00000000fffff984 */ /* 0x000fe20000000800 */
[----:B------:R-:W-:Y:S01]  /*2840*/  @!PT LDS RZ, [RZ] ;  /* 0x00000000fffff984 */ /* 0x000fe20000000800 */
[----:B------:R2:W-:Y:S06]  /*2850*/  MEMBAR.ALL.CTA ;  /* 0x0000000000007992 */ /* 0x0005ec0000008000 */
[----:B--2---:R-:W2:Y:S01]  /*2860*/  FENCE.VIEW.ASYNC.S ;  /* 0x00000000000073c6 */ /* 0x004ea20000000000 */
[----:B------:R-:W-:Y:S01]  /*2870*/  SEL R11, R11, RZ, P1 ;  /* 0x000000ff0b0b7207 */ /* 0x000fe20000800000 */
[----:B--2---:R2:W-:Y:S01]  /*2880*/  SYNCS.ARRIVE.TRANS64.RED.A1T0 RZ, [R0+URZ], RZ ;  /* 0x000000ff00ff79a7 */ /* 0x0045e200081004ff */
[----:B-1----:R-:W-:-:S02]  /*2890*/  LOP3.LUT P3, RZ, R6, 0x1, RZ, 0xc0, !PT ;  /* 0x0000000106ff7812 */ /* 0x002fc4000786c0ff */
[----:B------:R-:W-:-:S04]  /*28a0*/  SEL R5, RZ, 0x1, P1 ;  /* 0x00000001ff057807 */ /* 0x000fc80000800000 */
[----:B------:R-:W-:Y:S02]  /*28b0*/  LOP3.LUT R10, R10, R5, RZ, 0x3c, !PT ;  /* 0x000000050a0a7212 */ /* 0x000fe400078e3cff */
[----:B--2---:R-:W-:-:S04]  /*28c0*/  SEL R0, RZ, 0x1, P0 ;  /* 0x00000001ff007807 */ /* 0x004fc80000000000 */
[----:B------:R-:W-:Y:S01]  /*28d0*/  LOP3.LUT R9, R9, R0, RZ, 0x3c, !PT ;  /* 0x0000000009097212 */ /* 0x000fe200078e3cff */
[----:B------:R-:W-:Y:S06]  /*28e0*/  @P3 BRA `(.L_x_43) ;  /* 0xfffffffc002c3947 */ /* 0x000fec000383ffff */
[----:B------:R-:W-:Y:S01]  /*28f0*/  ULEA UR5, UR6, UR37, 0x3 ;  /* 0x0000002506057291 */ /* 0x000fe2000f8e18ff */
[----:B------:R-:W-:-:S08]  /*2900*/  SHF.L.U32 R3, R12, 0x1f, RZ ;  /* 0x0000001f0c037819 */ /* 0x000fd000000006ff */
[----:B------:R-:W1:Y:S02]  /*2910*/  SYNCS.PHASECHK.TRANS64 P0, [UR5+0x90], R3 ;  /* 0x00009003ff0075a7 */ /* 0x000e640008001005 */
[----:B-1----:R-:W-:Y:S05]  /*2920*/  @P0 BRA `(.L_x_44) ;  /* 0x0000000000080947 */ /* 0x002fea0003800000 */
[----:B------:R-:W1:Y:S02]  /*2930*/  SYNCS.PHASECHK.TRANS64.TRYWAIT P0, [UR5+0x90], R3 ;  /* 0x00009003ff0075a7 */ /* 0x000e640008001105 */
[----:B-1----:R-:W-:Y:S05]  /*2940*/  @!P0 BRA `(.L_x_45) ;  /* 0x0000008400948947 */ /* 0x002fea0003800000 */
.L_x_44:
[----:B------:R-:W-:-:S04]  /*2950*/  UIADD3 UR4, UPT, UPT, UR6, 0x1, URZ ;  /* 0x0000000106047890 */ /* 0x000fc8000fffe0ff */
[----:B------:R-:W-:-:S04]  /*2960*/  UISETP.NE.AND UP0, UPT, UR4, 0x2, UPT ;  /* 0x000000020400788c */ /* 0x000fc8000bf05270 */
[----:B------:R-:W-:Y:S02]  /*2970*/  USEL UR7, URZ, 0x1, UP0 ;  /* 0x00000001ff077887 */ /* 0x000fe40008000000 */
[----:B------:R-:W-:-:S04]  /*2980*/  USEL UR4, UR4, URZ, UP0 ;  /* 0x000000ff04047287 */ /* 0x000fc80008000000 */
[----:B------:R-:W-:Y:S01]  /*2990*/  ULEA UR4, UR4, UR37, 0x3 ;  /* 0x0000002504047291 */ /* 0x000fe2000f8e18ff */
[----:B-1----:R-:W-:-:S04]  /*29a0*/  LOP3.LUT R3, R12, UR7, RZ, 0x3c, !PT ;  /* 0x000000070c037c12 */ /* 0x002fc8000f8e3cff */
[----:B------:R-:W-:-:S04]  /*29b0*/  SHF.L.U32 R0, R3, 0x1f, RZ ;  /* 0x0000001f03007819 */ /* 0x000fc800000006ff */
[----:B------:R-:W1:Y:S02]  /*29c0*/  SYNCS.PHASECHK.TRANS64 P0, [UR4+0x90], R0 ;  /* 0x00009000ff0075a7 */ /* 0x000e640008001004 */
[----:B-1----:R-:W-:Y:S05]  /*29d0*/  @P0 EXIT ;  /* 0x000000000000094d */ /* 0x002fea0003800000 */
[----:B------:R-:W-:Y:S02]  /*29e0*/  SHF.L.U32 R3, R3, 0x1f, RZ ;  /* 0x0000001f03037819 */ /* 0x000fe400000006ff */
[----:B------:R-:W-:-:S07]  /*29f0*/  MOV R0, UR4 ;  /* 0x0000000400007c02 */ /* 0x000fce0008000f00 */
.L_x_46:
[----:B-1----:R1:W2:Y:S02]  /*2a00*/  SYNCS.PHASECHK.TRANS64.TRYWAIT P0, [R0+URZ+0x90], R3 ;  /* 0x00009003000075a7 */ /* 0x0022a400080011ff */
[----:B--2---:R-:W-:Y:S05]  /*2a10*/  @!P0 NANOSLEEP.SYNCS 0x989680 ;  /* 0x009896800000895d */ /* 0x004fea0003900000 */
[----:B------:R-:W2:Y:S02]  /*2a20*/  @!P0 SYNCS.PHASECHK.TRANS64 P0, [R0+URZ+0x90], R3 ;  /* 0x00009003000085a7 */ /* 0x000ea400080010ff */
[----:B--2---:R-:W-:Y:S05]  /*2a30*/  @P0 EXIT ;  /* 0x000000000000094d */ /* 0x004fea0003800000 */
[----:B------:R-:W-:Y:S05]  /*2a40*/  BRA `(.L_x_46) ;  /* 0xfffffffc00ec7947 */ /* 0x000fea000383ffff */
.L_x_39:
[----:B------:R-:W-:-:S09]  /*2a50*/  UISETP.NE.AND UP1, UPT, UR8, URZ, UPT ;  /* 0x000000ff0800728c */ /* 0x000fd2000bf25270 */
[----:B------:R-:W-:Y:S05]  /*2a60*/  BRA.U UP1, `(.L_x_47) ;  /* 0x0000000d016c7547 */ /* 0x000fea000b800000 */
[----:B------:R-:W-:Y:S01]  /*2a70*/  UMOV UR4, 0x40 ;  /* 0x0000004000047882 */ /* 0x000fe20000000000 */
[----:B------:R-:W-:Y:S01]  /*2a80*/  NOP ;  /* 0x0000000000007918 */ /* 0x000fe20000000000 */
[----:B------:R-:W-:Y:S01]  /*2a90*/  ULEA UR4, UR37, UR4, 0x18 ;  /* 0x0000000425047291 */ /* 0x000fe2000f8ec0ff */
[----:B------:R-:W-:Y:S02]  /*2aa0*/  UMOV UR5, 0x400 ;  /* 0x0000040000057882 */ /* 0x000fe40000000000 */
[----:B------:R-:W-:-:S06]  /*2ab0*/  ULEA UR37, UR37, UR5, 0x18 ;  /* 0x0000000525257291 */ /* 0x000fcc000f8ec0ff */
[----:B------:R-:W1:Y:S02]  /*2ac0*/  LDS.U8 R0, [UR4+0x1c] ;  /* 0x00001c04ff007984 */ /* 0x000e640008000000 */
[----:B-1----:R-:W-:-:S13]  /*2ad0*/  ISETP.NE.AND P0, PT, R0, RZ, PT ;  /* 0x000000ff0000720c */ /* 0x002fda0003f05270 */
[----:B------:R-:W-:Y:S05]  /*2ae0*/  @P0 BRA `(.L_x_48) ;  /* 0x0000000000580947 */ /* 0x000fea0003800000 */
[----:B------:R-:W-:-:S13]  /*2af0*/  ELECT P0, URZ, PT ;  /* 0x0000000000ff782f */ /* 0x000fda0003800000 */
[----:B------:R-:W-:Y:S05]  /*2b00*/  @!P0 BRA `(.L_x_49) ;  /* 0x0000000000608947 */ /* 0x000fea0003800000 */
[----:B------:R-:W-:Y:S01]  /*2b10*/  UMOV UR5, 0x10 ;  /* 0x0000001000057882 */ /* 0x000fe20000000000 */
[----:B------:R-:W-:Y:S01]  /*2b20*/  HFMA2 R0, -RZ, RZ, 0, 5.9604644775390625e-08 ;  /* 0x00000001ff007431 */ /* 0x000fe200000001ff */
[----:B------:R-:W-:-:S03]  /*2b30*/  MOV R2, 0xffff ;  /* 0x0000ffff00027802 */ /* 0x000fc60000000f00 */
[----:B------:R-:W-:Y:S04]  /*2b40*/  DEPBAR.LE SB1, 0x36 ;  /* 0x00009d800000791a */ /* 0x000fe80000000000 */
[----:B------:R-:W1:Y:S02]  /*2b50*/  UTCATOMSWS.FIND_AND_SET.ALIGN UP0, UR5, UR5 ;  /* 0x00000005000575e3 */ /* 0x000e640008000800 */
[----:B-1----:R-:W-:Y:S01]  /*2b60*/  MOV R3, UR5 ;  /* 0x0000000500037c02 */ /* 0x002fe20008000f00 */
[----:B------:R-:W-:Y:S06]  /*2b70*/  BRA.U UP0, `(.L_x_50) ;  /* 0x0000000100187547 */ /* 0x000fec000b800000 */
.L_x_51:
[----:B------:R-:W-:Y:S05]  /*2b80*/  NANOSLEEP 0x64 ;  /* 0x000000640000795d */ /* 0x000fea0003800000 */
[----:B------:R-:W-:-:S05]  /*2b90*/  UMOV UR5, 0x10 ;  /* 0x0000001000057882 */ /* 0x000fca0000000000 */
[----:B------:R-:W-:Y:S04]  /*2ba0*/  DEPBAR.LE SB1, 0x36 ;  /* 0x00009d800000791a */ /* 0x000fe80000000000 */
[----:B------:R-:W1:Y:S02]  /*2bb0*/  UTCATOMSWS.FIND_AND_SET.ALIGN UP0, UR5, UR5 ;  /* 0x00000005000575e3 */ /* 0x000e640008000800 */
[----:B-1----:R-:W-:Y:S01]  /*2bc0*/  MOV R3, UR5 ;  /* 0x0000000500037c02 */ /* 0x002fe20008000f00 */
[----:B------:R-:W-:Y:S05]  /*2bd0*/  BRA.U !UP0, `(.L_x_51) ;  /* 0xfffffffd08e87547 */ /* 0x000fea000b83ffff */
.L_x_50:
[-C--:B------:R-:W-:Y:S02]  /*2be0*/  SHF.L.U32 R2, R2, R3.reuse, RZ ;  /* 0x0000000302027219 */ /* 0x080fe400000006ff */
[----:B------:R-:W-:Y:S01]  /*2bf0*/  SHF.L.U32 R0, R0, R3, RZ ;  /* 0x0000000300007219 */ /* 0x000fe200000006ff */
[----:B------:R-:W-:Y:S02]  /*2c00*/  IMAD.SHL.U32 R3, R3, 0x20, RZ ;  /* 0x0000002003037824 */ /* 0x000fe400078e00ff */
[----:B------:R1:W-:Y:S04]  /*2c10*/  ATOMS.OR RZ, [UR4+0x14], R2 ;  /* 0x00001402ffff798c */ /* 0x0003e8000b000004 */
[----:B------:R1:W-:Y:S04]  /*2c20*/  ATOMS.OR RZ, [UR4+0x18], R0 ;  /* 0x00001800ffff798c */ /* 0x0003e8000b000004 */
[----:B------:R1:W-:Y:S01]  /*2c30*/  STS [UR37+0x110], R3 ;  /* 0x00011003ff007988 */ /* 0x0003e20008000825 */
[----:B------:R-:W-:Y:S05]  /*2c40*/  BRA `(.L_x_49) ;  /* 0x0000000000107947 */ /* 0x000fea0003800000 */
.L_x_48:
[----:B------:R-:W-:Y:S02]  /*2c50*/  MOV R0, 0xffffffff ;  /* 0xffffffff00007802 */ /* 0x000fe40000000f00 */
[----:B------:R-:W-:-:S03]  /*2c60*/  MOV R2, 0x2c90 ;  /* 0x00002c9000027802 */ /* 0x000fc60000000f00 */
[----:B------:R1:W-:Y:S04]  /*2c70*/  STS [UR37+0x110], R0 ;  /* 0x00011000ff007988 */ /* 0x0003e80008000825 */
[----:B-1-3-5:R-:W-:Y:S05]  /*2c80*/  CALL.REL.NOINC `($__internal_1_$__cuda_sm10x_tcgen05_guardrail_trap_phase_invalid_during_alloc) ;  /* 0x0000008800ac7944 */ /* 0x02afea0003c00000 */
.L_x_49:
[----:B------:R-:W-:Y:S05]  /*2c90*/  WARPSYNC.ALL ;  /* 0x0000000000007948 */ /* 0x000fea0003800000 */
[----:B------:R-:W2:Y:S01]  /*2ca0*/  S2UR UR5, SR_CgaCtaId ;  /* 0x00000000000579c3 */ /* 0x000ea20000008800 */
[----:B------:R-:W-:Y:S01]  /*2cb0*/  UMOV UR4, 0x400 ;  /* 0x0000040000047882 */ /* 0x000fe20000000000 */
[----:B------:R-:W-:-:S06]  /*2cc0*/  NOP ;  /* 0x0000000000007918 */ /* 0x000fcc0000000000 */
[----:B------:R-:W-:Y:S06]  /*2cd0*/  BAR.ARV 0x6, 0xa0 ;  /* 0x0182800000007b1d */ /* 0x000fec0000002000 */
[----:B------:R-:W4:Y:S01]  /*2ce0*/  LDCU UR7, c[0x0][0x38c] ;  /* 0x00007180ff0777ac */ /* 0x000f220008000800 */
[----:B------:R-:W-:Y:S01]  /*2cf0*/  IMAD.MOV.U32 R11, RZ, RZ, 0x1 ;  /* 0x00000001ff0b7424 */ /* 0x000fe200078e00ff */
[----:B------:R-:W-:Y:S01]  /*2d00*/  CS2R R8, SRZ ;  /* 0x0000000000087805 */ /* 0x000fe2000001ff00 */
[----:B------:R-:W-:Y:S01]  /*2d10*/  IMAD.MOV.U32 R10, RZ, RZ, RZ ;  /* 0x000000ffff0a7224 */ /* 0x000fe200078e00ff */
[----:B------:R-:W3:Y:S01]  /*2d20*/  LDCU UR6, c[0x0][0x38c] ;  /* 0x00007180ff0677ac */ /* 0x000ee20008000800 */
[----:B------:R-:W-:Y:S01]  /*2d30*/  UMOV UR15, URZ ;  /* 0x000000ff000f7c82 */ /* 0x000fe20008000000 */
[----:B------:R-:W-:Y:S01]  /*2d40*/  UMOV UR14, URZ ;  /* 0x000000ff000e7c82 */ /* 0x000fe20008000000 */
[----:B--2---:R-:W-:Y:S01]  /*2d50*/  ULEA UR5, UR5, UR4, 0x18 ;  /* 0x0000000405057291 */ /* 0x004fe2000f8ec0ff */
[----:B------:R-:W-:Y:S01]  /*2d60*/  UMOV UR24, 0x0 ;  /* 0x0000000000187882 */ /* 0x000fe20000000000 */
[----:B------:R-:W-:-:S02]  /*2d70*/  UMOV UR25, 0x8408490 ;  /* 0x0840849000197882 */ /* 0x000fc40000000000 */
[----:B------:R-:W-:Y:S02]  /*2d80*/  UIADD3 UR10, UPT, UPT, UR5, 0x10800, URZ ;  /* 0x00010800050a7890 */ /* 0x000fe4000fffe0ff */
[----:B------:R-:W-:Y:S02]  /*2d90*/  UIADD3 UR11, UPT, UPT, UR5, 0x1c800, URZ ;  /* 0x0001c800050b7890 */ /* 0x000fe4000fffe0ff */
[----:B----4-:R-:W-:Y:S01]  /*2da0*/  UIADD3 UR7, UPT, UPT, UR7, 0x3f, URZ ;  /* 0x0000003f07077890 */ /* 0x010fe2000fffe0ff */
[----:B-1----:R-:W1:Y:S01]  /*2db0*/  LDS R0, [UR5+0x110] ;  /* 0x00011005ff007984 */ /* 0x002e620008000800 */
[----:B------:R-:W-:Y:S02]  /*2dc0*/  USHF.R.U32.HI UR10, URZ, 0x4, UR10 ;  /* 0x00000004ff0a7899 */ /* 0x000fe4000801160a */
[----:B------:R-:W-:Y:S02]  /*2dd0*/  USHF.R.S32.HI UR4, URZ, 0x1f, UR7 ;  /* 0x0000001fff047899 */ /* 0x000fe40008011407 */
[----:B------:R-:W-:-:S02]  /*2de0*/  USHF.R.U32.HI UR11, URZ, 0x4, UR11 ;  /* 0x00000004ff0b7899 */ /* 0x000fc4000801160b */
[----:B------:R-:W-:Y:S02]  /*2df0*/  ULEA.HI UR4, UR4, UR7, URZ, 0x6 ;  /* 0x0000000704047291 */ /* 0x000fe4000f8f30ff */
[----:B------:R-:W-:Y:S02]  /*2e00*/  ULOP3.LUT UR10, UR10, 0x3fff, URZ, 0xc0, !UPT ;  /* 0x00003fff0a0a7892 */ /* 0x000fe4000f8ec0ff */
[----:B------:R-:W-:Y:S02]  /*2e10*/  USHF.R.S32.HI UR4, URZ, 0x6, UR4 ;  /* 0x00000006ff047899 */ /* 0x000fe40008011404 */
[----:B------:R-:W-:Y:S02]  /*2e20*/  ULOP3.LUT UR11, UR11, 0x3fff, URZ, 0xc0, !UPT ;  /* 0x00003fff0b0b7892 */ /* 0x000fe4000f8ec0ff */
[----:B------:R-:W-:Y:S01]  /*2e30*/  UISETP.LT.AND UP0, UPT, UR4, 0x1, UPT ;  /* 0x000000010400788c */ /* 0x000fe2000bf01270 */
[----:B------:R-:W-:Y:S01]  /*2e40*/  UMOV UR22, 0x0 ;  /* 0x0000000000167882 */ /* 0x000fe20000000000 */
[----:B------:R-:W-:-:S02]  /*2e50*/  UMOV UR23, 0x8408490 ;  /* 0x0840849000177882 */ /* 0x000fc40000000000 */
[----:B------:R-:W-:Y:S02]  /*2e60*/  USEL UR9, UR4, 0x1, !UP0 ;  /* 0x0000000104097887 */ /* 0x000fe4000c000000 */
[----:B------:R-:W-:Y:S02]  /*2e70*/  ULOP3.LUT UR10, UR10, 0x2000000, URZ, 0xfc, !UPT ;  /* 0x020000000a0a7892 */ /* 0x000fe4000f8efcff */
[----:B------:R-:W-:Y:S02]  /*2e80*/  ULOP3.LUT UR11, UR11, 0x10000, URZ, 0xfc, !UPT ;  /* 0x000100000b0b7892 */ /* 0x000fe4000f8efcff */
[----:B------:R-:W-:Y:S02]  /*2e90*/  UIADD3 UR9, UPT, UPT, -UR9, URZ, URZ ;  /* 0x000000ff09097290 */ /* 0x000fe4000fffe1ff */
[----:B---3--:R-:W-:Y:S01]  /*2ea0*/  UISETP.GE.AND UP3, UPT, UR6, 0x1, UPT ;  /* 0x000000010600788c */ /* 0x008fe2000bf66270 */
[----:B------:R-:W-:Y:S01]  /*2eb0*/  UMOV UR20, 0x0 ;  /* 0x0000000000147882 */ /* 0x000fe20000000000 */
[----:B------:R-:W-:Y:S01]  /*2ec0*/  UMOV UR21, 0x8408490 ;  /* 0x0840849000157882 */ /* 0x000fe20000000000 */
[----:B------:R-:W-:Y:S01]  /*2ed0*/  UMOV UR18, 0x0 ;  /* 0x0000000000127882 */ /* 0x000fe20000000000 */
[----:B------:R-:W-:Y:S01]  /*2ee0*/  UMOV UR19, 0x8408490 ;  /* 0x0840849000137882 */ /* 0x000fe20000000000 */
[----:B-1----:R-:W-:-:S15]  /*2ef0*/  R2UR UR16, R0 ;  /* 0x00000000001072ca */ /* 0x002fde00000e0000 */
.L_x_58:
[----:B------:R-:W-:Y:S02]  /*2f00*/  LEA R0, R10, UR5, 0x3 ;  /* 0x000000050a007c11 */ /* 0x000fe4000f8e18ff */
[----:B------:R-:W-:Y:S02]  /*2f10*/  SHF.L.U32 R5, R9, 0x1f, RZ ;  /* 0x0000001f09057819 */ /* 0x000fe400000006ff */
[----:B------:R-:W-:Y:S01]  /*2f20*/  PLOP3.LUT P0, PT, PT, PT, UP3, 0x80, 0x8 ;  /* 0x000000000008781c */ /* 0x000fe20003f0f038 */
[----:B------:R-:W-:Y:S01]  /*2f30*/  VIADD R3, R0, 0x90 ;  /* 0x0000009000037836 */ /* 0x000fe20000000000 */
[----:B-1----:R-:W1:Y:S02]  /*2f40*/  SYNCS.PHASECHK.TRANS64.TRYWAIT P1, [R0+URZ+0x80], R5 ;  /* 0x00008005000075a7 */ /* 0x002e6400080211ff */
[----:B-1-3--:R-:W-:Y:S09]  /*2f50*/  @!P1 BRA `(.L_x_52) ;  /* 0x0000008000289947 */ /* 0x00aff20003800000 */
.L_x_141:
[----:B------:R-:W-:Y:S01]  /*2f60*/  LEA R4, R10, UR5, 0x4 ;  /* 0x000000050a047c11 */ /* 0x000fe2000f8e20ff */
[----:B------:R-:W-:Y:S01]  /*2f70*/  @UP3 ULEA UR6, UR14, UR5, 0x3 ;  /* 0x000000050e063291 */ /* 0x000fe2000f8e18ff */
[----:B------:R-:W-:Y:S01]  /*2f80*/  PLOP3.LUT P2, PT, PT, PT, PT, 0x80, 0x8 ;  /* 0x000000000008781c */ /* 0x000fe20003f4f070 */
[----:B------:R-:W-:Y:S01]  /*2f90*/  ULEA UR7, UR15, UR5, 0x3 ;  /* 0x000000050f077291 */ /* 0x000fe2000f8e18ff */
[----:B------:R-:W-:Y:S01]  /*2fa0*/  PRMT R3, RZ, 0x654, R3 ;  /* 0x00000654ff037816 */ /* 0x000fe20000000003 */
[----:B------:R-:W-:Y:S01]  /*2fb0*/  ULEA UR8, UR15, UR16, 0x8 ;  /* 0x000000100f087291 */ /* 0x000fe2000f8e40ff */
[----:B-1----:R-:W1:Y:S01]  /*2fc0*/  LDS.128 R4, [R4+0xf0] ;  /* 0x0000f00004047984 */ /* 0x002e620000000c00 */
[----:B------:R-:W-:Y:S02]  /*2fd0*/  @P0 SHF.L.U32 R2, R8, 0x1f, RZ ;  /* 0x0000001f08020819 */ /* 0x000fe400000006ff */
[----:B------:R-:W-:Y:S01]  /*2fe0*/  SHF.L.U32 R0, R11, 0x1f, RZ ;  /* 0x0000001f0b007819 */ /* 0x000fe200000006ff */
[----:B------:R-:W-:Y:S01]  /*2ff0*/  @!PT LDS RZ, [RZ] ;  /* 0x00000000fffff984 */ /* 0x000fe20000000800 */
[----:B------:R-:W-:Y:S01]  /*3000*/  @!PT LDS RZ, [RZ] ;  /* 0x00000000fffff984 */ /* 0x000fe20000000800 */
[----:B------:R-:W-:Y:S01]  /*3010*/  @!PT LDS RZ, [RZ] ;  /* 0x00000000fffff984 */ /* 0x000fe20000000800 */
[----:B------:R-:W-:Y:S01]  /*3020*/  @!PT LDS RZ, [RZ] ;  /* 0x00000000fffff984 */ /* 0x000fe20000000800 */
[----:B------:R2:W-:Y:S06]  /*3030*/  MEMBAR.ALL.CTA ;  /* 0x0000000000007992 */ /* 0x0005ec0000008000 */
[----:B--2---:R-:W2:Y:S02]  /*3040*/  FENCE.VIEW.ASYNC.S ;  /* 0x00000000000073c6 */ /* 0x004ea40000000000 */
[----:B--2---:R2:W-:Y:S01]  /*3050*/  SYNCS.ARRIVE.TRANS64.RED.A1T0 RZ, [R3+URZ], RZ ;  /* 0x000000ff03ff79a7 */ /* 0x0045e200081004ff */
[----:B------:R2:W3:Y:S01]  /*3060*/  @P0 SYNCS.PHASECHK.TRANS64.TRYWAIT P2, [UR6], R2 ;  /* 0x00000002ff0005a7 */ /* 0x0004e20008041106 */
[----:B-1----:R-:W-:Y:S01]  /*3070*/  LOP3.LUT P1, RZ, R6, 0x1, RZ, 0xc0, !PT ;  /* 0x0000000106ff7812 */ /* 0x002fe2000782c0ff */
[----:B------:R-:W1:Y:S02]  /*3080*/  SYNCS.PHASECHK.TRANS64.TRYWAIT P0, [UR7+0xb0], R0 ;  /* 0x0000b000ff0075a7 */ /* 0x000e640008001107 */
[----:B-123--:R-:W-:Y:S10]  /*3090*/  @!P0 BRA `(.L_x_53) ;  /* 0x0000007c00ec8947 */ /* 0x00eff40003800000 */
.L_x_143:
[----:B------:R-:W-:Y:S01]  /*30a0*/  IADD3 R10, PT, PT, R10, 0x1, RZ ;  /* 0x000000010a0a7810 */ /* 0x000fe20007ffe0ff */
[----:B------:R-:W-:Y:S06]  /*30b0*/  BRA.U !UP3, `(.L_x_54) ;  /* 0x000000010bc07547 */ /* 0x000fec000b800000 */
[----:B------:R-:W-:Y:S01]  /*30c0*/  UPLOP3.LUT UP4, UPT, UPT, UPT, UPT, 0x40, 0x4 ;  /* 0x000000000004789c */ /* 0x000fe20003f8e870 */
[----:B------:R-:W-:Y:S01]  /*30d0*/  UMOV UR13, UR9 ;  /* 0x00000009000d7c82 */ /* 0x000fe20008000000 */
[----:B------:R-:W-:Y:S01]  /*30e0*/  UMOV UR12, UR4 ;  /* 0x00000004000c7c82 */ /* 0x000fe20008000000 */
[----:B------:R-:W-:-:S08]  /*30f0*/  UMOV UR17, UR14 ;  /* 0x0000000e00117c82 */ /* 0x000fd00008000000 */
.L_x_57:
[----:B------:R-:W-:Y:S02]  /*3100*/  UIADD3 UR13, UPT, UPT, UR13, 0x1, URZ ;  /* 0x000000010d0d7890 */ /* 0x000fe4000fffe0ff */
[----:B--2---:R-:W-:Y:S02]  /*3110*/  ULEA UR6, UR17, UR5, 0x3 ;  /* 0x0000000511067291 */ /* 0x004fe4000f8e18ff */
[----:B------:R-:W-:Y:S01]  /*3120*/  UISETP.NE.AND UP0, UPT, UR13, URZ, UPT ;  /* 0x000000ff0d00728c */ /* 0x000fe2000bf05270 */
[----:B---3--:R-:W-:Y:S10]  /*3130*/  @P2 BRA `(.L_x_55) ;  /* 0x00000000000c2947 */ /* 0x008ff40003800000 */
[----:B-1----:R-:W-:Y:S04]  /*3140*/  SHF.L.U32 R3, R8, 0x1f, RZ ;  /* 0x0000001f08037819 */ /* 0x002fe800000006ff */
[----:B------:R-:W1:Y:S02]  /*3150*/  SYNCS.PHASECHK.TRANS64.TRYWAIT P0, [UR6], R3 ;  /* 0x00000003ff0075a7 */ /* 0x000e640008001106 */
[----:B-1----:R-:W-:Y:S05]  /*3160*/  @!P0 BRA `(.L_x_56) ;  /* 0x0000007c00d08947 */ /* 0x002fea0003800000 */
.L_x_55:
[----:B------:R-:W-:Y:S01]  /*3170*/  UISETP.NE.AND UP1, UPT, UR12, 0x1, UPT ;  /* 0x000000010c00788c */ /* 0x000fe2000bf25270 */
[----:B------:R-:W-:Y:S01]  /*3180*/  PLOP3.LUT P2, PT, PT, PT, PT, 0x80, 0x8 ;  /* 0x000000000008781c */ /* 0x000fe20003f4f070 */
[----:B------:R-:W-:Y:S02]  /*3190*/  UIADD3 UR14, UPT, UPT, UR17, 0x1, URZ ;  /* 0x00000001110e7890 */ /* 0x000fe4000fffe0ff */
[----:B------:R-:W-:Y:S02]  /*31a0*/  ULEA UR28, UR17, UR11, 0xb ;  /* 0x0000000b111c7291 */ /* 0x000fe4000f8e58ff */
[----:B------:R-:W-:Y:S01]  /*31b0*/  UISETP.NE.AND UP2, UPT, UR14, 0x3, UPT ;  /* 0x000000030e00788c */ /* 0x000fe2000bf45270 */
[----:B------:R-:W-:Y:S01]  /*31c0*/  PLOP3.LUT P0, PT, PT, PT, UP1, 0x80, 0x8 ;  /* 0x000000000008781c */ /* 0x000fe20003f0f018 */
[----:B------:R-:W-:Y:S02]  /*31d0*/  UIADD3 UR40, UPT, UPT, UR28, 0x2, URZ ;  /* 0x000000021c287890 */ /* 0x000fe4000fffe0ff */
[----:B------:R-:W-:Y:S02]  /*31e0*/  USEL UR27, URZ, 0x1, UP2 ;  /* 0x00000001ff1b7887 */ /* 0x000fe40009000000 */
[----:B------:R-:W-:Y:S02]  /*31f0*/  USEL UR14, UR14, URZ, UP2 ;  /* 0x000000ff0e0e7287 */ /* 0x000fe40009000000 */
[----:B------:R-:W-:Y:S02]  /*3200*/  UIADD3 UR36, UPT, UPT, UR28, 0x4, URZ ;  /* 0x000000041c247890 */ /* 0x000fe4000fffe0ff */
[----:B------:R-:W-:Y:S01]  /*3210*/  @UP1 ULEA UR26, UR14, UR5, 0x3 ;  /* 0x000000050e1a1291 */ /* 0x000fe2000f8e18ff */
[----:B------:R-:W-:Y:S01]  /*3220*/  LOP3.LUT R8, R8, UR27, RZ, 0x3c, !PT ;  /* 0x0000001b08087c12 */ /* 0x000fe2000f8e3cff */
[----:B------:R-:W-:Y:S02]  /*3230*/  UIADD3 UR32, UPT, UPT, UR28, 0x6, URZ ;  /* 0x000000061c207890 */ /* 0x000fe4000fffe0ff */
[----:B------:R-:W-:Y:S01]  /*3240*/  UIADD3 UR6, UPT, UPT, UR6, 0x18, URZ ;  /* 0x0000001806067890 */ /* 0x000fe2000fffe0ff */
[----:B-1----:R-:W-:Y:S01]  /*3250*/  @P0 SHF.L.U32 R0, R8, 0x1f, RZ ;  /* 0x0000001f08000819 */ /* 0x002fe200000006ff */
[----:B------:R-:W-:Y:S01]  /*3260*/  UIADD3 UR12, UPT, UPT, UR12, -0x1, URZ ;  /* 0xffffffff0c0c7890 */ /* 0x000fe2000fffe0ff */
[----:B------:R-:W-:Y:S02]  /*3270*/  UMOV UR29, 0x40004040 ;  /* 0x40004040001d7882 */ /* 0x000fe40000000000 */
[----:B------:R2:W3:Y:S01]  /*3280*/  @P0 SYNCS.PHASECHK.TRANS64.TRYWAIT P2, [UR26], R0 ;  /* 0x00000000ff0005a7 */ /* 0x0004e2000804111a */
[----:B------:R-:W-:Y:S01]  /*3290*/  ULEA UR26, UR17, UR10, 0xa ;  /* 0x0000000a111a7291 */ /* 0x000fe2000f8e50ff */
[----:B------:R-:W-:Y:S01]  /*32a0*/  UMOV UR27, 0x40004040 ;  /* 0x40004040001b7882 */ /* 0x000fe20000000000 */
[----:B------:R-:W-:Y:S02]  /*32b0*/  UMOV UR41, 0x40004040 ;  /* 0x4000404000297882 */ /* 0x000fe40000000000 */
[----:B------:R-:W-:Y:S02]  /*32c0*/  UIADD3 UR38, UPT, UPT, UR26, 0x80, URZ ;  /* 0x000000801a267890 */ /* 0x000fe4000fffe0ff */
[----:B------:R-:W-:Y:S02]  /*32d0*/  UIADD3 UR34, UPT, UPT, UR26, 0x100, URZ ;  /* 0x000001001a227890 */ /* 0x000fe4000fffe0ff */
[----:B------:R-:W-:Y:S01]  /*32e0*/  UIADD3 UR30, UPT, UPT, UR26, 0x180, URZ ;  /* 0x000001801a1e7890 */ /* 0x000fe2000fffe0ff */
[----:B------:R2:W-:Y:S01]  /*32f0*/  UTCHMMA gdesc[UR26], gdesc[UR28], tmem[UR8], tmem[UR24], idesc[UR25], UP4 ;  /* 0x00ff181c1a0075ea */ /* 0x0005e2000a000008 */
[----:B------:R-:W-:Y:S01]  /*3300*/  UPLOP3.LUT UP4, UPT, UPT, UPT, UPT, 0x80, 0x8 ;  /* 0x000000000008789c */ /* 0x000fe20003f8f070 */
[----:B------:R-:W-:Y:S01]  /*3310*/  UMOV UR39, 0x40004040 ;  /* 0x4000404000277882 */ /* 0x000fe20000000000 */
[----:B------:R-:W-:Y:S01]  /*3320*/  UMOV UR37, 0x40004040 ;  /* 0x4000404000257882 */ /* 0x000fe20000000000 */
[----:B------:R2:W-:Y:S01]  /*3330*/  UTCHMMA gdesc[UR38], gdesc[UR40], tmem[UR8], tmem[UR22], idesc[UR23], UPT ;  /* 0x00ff1628260075ea */ /* 0x0005e2000b800008 */
[----:B------:R-:W-:Y:S01]  /*3340*/  UMOV UR35, 0x40004040 ;  /* 0x4000404000237882 */ /* 0x000fe20000000000 */
[----:B------:R-:W-:Y:S01]  /*3350*/  UMOV UR33, 0x40004040 ;  /* 0x4000404000217882 */ /* 0x000fe20000000000 */
[----:B------:R-:W-:Y:S01]  /*3360*/  UMOV UR31, 0x40004040 ;  /* 0x40004040001f7882 */ /* 0x000fe20000000000 */
[----:B------:R2:W-:Y:S01]  /*3370*/  UTCHMMA gdesc[UR34], gdesc[UR36], tmem[UR8], tmem[UR20], idesc[UR21], UPT ;  /* 0x00ff1424220075ea */ /* 0x0005e2000b800008 */
[----:B------:R2:W-:Y:S01]  /*3380*/  UTCHMMA gdesc[UR30], gdesc[UR32], tmem[UR8], tmem[UR18], idesc[UR19], UPT ;  /* 0x00ff12201e0075ea */ /* 0x0005e2000b800008 */
[----:B------:R2:W-:Y:S01]  /*3390*/  UTCBAR [UR6], URZ ;  /* 0x000000ff060073e9 */ /* 0x0005e200080000ff */
[----:B------:R-:W-:Y:S01]  /*33a0*/  UMOV UR17, UR14 ;  /* 0x0000000e00117c82 */ /* 0x000fe20008000000 */
[----:B------:R-:W-:Y:S05]  /*33b0*/  BRA.U UP0, `(.L_x_57) ;  /* 0xfffffffd00507547 */ /* 0x000fea000b83ffff */
.L_x_54:
[----:B------:R-:W-:Y:S01]  /*33c0*/  UIADD3 UR15, UPT, UPT, UR15, 0x1, URZ ;  /* 0x000000010f0f7890 */ /* 0x000fe2000fffe0ff */
[C---:B------:R-:W-:Y:S01]  /*33d0*/  ISETP.NE.AND P0, PT, R10.reuse, 0x2, PT ;  /* 0x000000020a00780c */ /* 0x040fe20003f05270 */
[----:B------:R-:W-:Y:S02]  /*33e0*/  UIADD3 UR7, UPT, UPT, UR7, 0xa0, URZ ;  /* 0x000000a007077890 */ /* 0x000fe4000fffe0ff */
[----:B------:R-:W-:Y:S01]  /*33f0*/  UISETP.NE.AND UP0, UPT, UR15, 0x2, UPT ;  /* 0x000000020f00788c */ /* 0x000fe2000bf05270 */
[----:B-12---:R-:W-:Y:S02]  /*3400*/  SEL R0, RZ, 0x1, P0 ;  /* 0x00000001ff007807 */ /* 0x006fe40000000000 */
[----:B------:R-:W-:Y:S01]  /*3410*/  SEL R10, R10, RZ, P0 ;  /* 0x000000ff0a0a7207 */ /* 0x000fe20000000000 */
[----:B------:R-:W-:Y:S01]  /*3420*/  USEL UR6, URZ, 0x1, UP0 ;  /* 0x00000001ff067887 */ /* 0x000fe20008000000 */
[----:B------:R-:W-:Y:S01]  /*3430*/  LOP3.LUT R9, R9, R0, RZ, 0x3c, !PT ;  /* 0x0000000009097212 */ /* 0x000fe200078e3cff */
[----:B------:R-:W-:Y:S01]  /*3440*/  USEL UR15, UR15, URZ, UP0 ;  /* 0x000000ff0f0f7287 */ /* 0x000fe20008000000 */
[----:B------:R1:W-:Y:S03]  /*3450*/  UTCBAR [UR7], URZ ;  /* 0x000000ff070073e9 */ /* 0x0003e600080000ff */
[----:B------:R-:W-:Y:S01]  /*3460*/  LOP3.LUT R11, R11, UR6, RZ, 0x3c, !PT ;  /* 0x000000060b0b7c12 */ /* 0x000fe2000f8e3cff */
[----:B------:R-:W-:Y:S07]  /*3470*/  @P1 BRA `(.L_x_58) ;  /* 0xfffffff800a01947 */ /* 0x000fee000383ffff */
[----:B------:R-:W2:Y:S01]  /*3480*/  S2UR UR4, SR_CgaCtaId ;  /* 0x00000000000479c3 */ /* 0x000ea20000008800 */
[----:B------:R-:W-:Y:S01]  /*3490*/  ELECT P0, URZ, PT ;  /* 0x0000000000ff782f */ /* 0x000fe20003800000 */
[----:B------:R-:W-:Y:S01]  /*34a0*/  IMAD.MOV.U32 R0, RZ, RZ, 0x1 ;  /* 0x00000001ff007424 */ /* 0x000fe200078e00ff */
[----:B------:R-:W-:Y:S01]  /*34b0*/  UIADD3 UR5, UPT, UPT, UR5, 0xb0, URZ ;  /* 0x000000b005057890 */ /* 0x000fe2000fffe0ff */
[----:B------:R-:W-:Y:S01]  /*34c0*/  SHF.L.U32 R3, R11, 0x1f, RZ ;  /* 0x0000001f0b037819 */ /* 0x000fe200000006ff */
[----:B------:R-:W-:-:S03]  /*34d0*/  UMOV UR6, 0x40 ;  /* 0x0000004000067882 */ /* 0x000fc60000000000 */
[----:B------:R-:W-:Y:S01]  /*34e0*/  UVIRTCOUNT.DEALLOC.SMPOOL 0x80 ;  /* 0x000000800000784c */ /* 0x000fe20000000000 */
[----:B--2---:R-:W-:Y:S02]  /*34f0*/  ULEA UR4, UR4, UR6, 0x18 ;  /* 0x0000000604047291 */ /* 0x004fe4000f8ec0ff */
[----:B------:R-:W-:-:S07]  /*3500*/  ULEA UR6, UR15, UR5, 0x3 ;  /* 0x000000050f067291 */ /* 0x000fce000f8e18ff */
[----:B------:R2:W-:Y:S02]  /*3510*/  @P0 STS.U8 [UR4+0x1c], R0 ;  /* 0x00001c00ff000988 */ /* 0x0005e40008000004 */
[----:B------:R-:W4:Y:S02]  /*3520*/  SYNCS.PHASECHK.TRANS64.TRYWAIT P0, [UR6], R3 ;  /* 0x00000003ff0075a7 */ /* 0x000f240008001106 */
[----:B--2-4-:R-:W-:Y:S05]  /*3530*/  @!P0 BRA `(.L_x_59) ;  /* 0x0000007800f48947 */ /* 0x014fea0003800000 */
.L_x_146:
[----:B-1----:R-:W-:-:S04]  /*3540*/  UIADD3 UR7, UPT, UPT, UR15, 0x1, URZ ;  /* 0x000000010f077890 */ /* 0x002fc8000fffe0ff */
[----:B------:R-:W-:-:S04]  /*3550*/  UISETP.NE.AND UP0, UPT, UR7, 0x2, UPT ;  /* 0x000000020700788c */ /* 0x000fc8000bf05270 */
[----:B------:R-:W-:Y:S02]  /*3560*/  USEL UR6, URZ, 0x1, UP0 ;  /* 0x00000001ff067887 */ /* 0x000fe40008000000 */
[----:B------:R-:W-:-:S04]  /*3570*/  USEL UR7, UR7, URZ, UP0 ;  /* 0x000000ff07077287 */ /* 0x000fc80008000000 */
[----:B------:R-:W-:Y:S01]  /*3580*/  ULEA UR7, UR7, UR5, 0x3 ;  /* 0x0000000507077291 */ /* 0x000fe2000f8e18ff */
[----:B--2---:R-:W-:-:S04]  /*3590*/  LOP3.LUT R3, R11, UR6, RZ, 0x3c, !PT ;  /* 0x000000060b037c12 */ /* 0x004fc8000f8e3cff */
[----:B------:R-:W-:-:S04]  /*35a0*/  SHF.L.U32 R3, R3, 0x1f, RZ ;  /* 0x0000001f03037819 */ /* 0x000fc800000006ff */
[----:B------:R-:W1:Y:S02]  /*35b0*/  SYNCS.PHASECHK.TRANS64.TRYWAIT P0, [UR7], R3 ;  /* 0x00000003ff0075a7 */ /* 0x000e640008001107 */
[----:B-1----:R-:W-:Y:S05]  /*35c0*/  @!P0 BRA `(.L_x_60) ;  /* 0x0000007800e88947 */ /* 0x002fea0003800000 */
.L_x_148:
[----:B------:R-:W-:Y:S01]  /*35d0*/  NOP ;  /* 0x0000000000007918 */ /* 0x000fe20000000000 */
[----:B-1----:R-:W1:Y:S01]  /*35e0*/  LDS R0, [UR4+0x14] ;  /* 0x00001404ff007984 */ /* 0x002e620008000800 */
[----:B------:R-:W-:Y:S01]  /*35f0*/  ULOP3.LUT UR6, UR16, 0xffff, URZ, 0xc0, !UPT ;  /* 0x0000ffff10067892 */ /* 0x000fe2000f8ec0ff */
[----:B------:R-:W-:Y:S01]  /*3600*/  UMOV UR8, 0xffff ;  /* 0x0000ffff00087882 */ /* 0x000fe20000000000 */
[----:B------:R-:W-:Y:S02]  /*3610*/  UMOV UR5, 0x1 ;  /* 0x0000000100057882 */ /* 0x000fe40000000000 */
[----:B------:R-:W-:-:S04]  /*3620*/  USHF.R.U32.HI UR6, URZ, 0x5, UR6 ;  /* 0x00000005ff067899 */ /* 0x000fc80008011606 */
[----:B------:R-:W-:Y:S02]  /*3630*/  USHF.L.U32 UR8, UR8, UR6, URZ ;  /* 0x0000000608087299 */ /* 0x000fe400080006ff */
[----:B------:R-:W-:-:S04]  /*3640*/  USHF.L.U32 UR5, UR5, UR6, URZ ;  /* 0x0000000605057299 */ /* 0x000fc800080006ff */
[----:B-1----:R-:W-:-:S04]  /*3650*/  LOP3.LUT R0, R0, UR8, RZ, 0xc0, !PT ;  /* 0x0000000800007c12 */ /* 0x002fc8000f8ec0ff */
[----:B------:R-:W-:-:S13]  /*3660*/  ISETP.NE.AND P0, PT, R0, UR8, PT ;  /* 0x0000000800007c0c */ /* 0x000fda000bf05270 */
[----:B------:R-:W-:Y:S05]  /*3670*/  @P0 BRA `(.L_x_61) ;  /* 0x0000000000580947 */ /* 0x000fea0003800000 */
[----:B------:R-:W1:Y:S02]  /*3680*/  LDS R0, [UR4+0x18] ;  /* 0x00001804ff007984 */ /* 0x000e640008000800 */
[----:B-1----:R-:W-:-:S04]  /*3690*/  LOP3.LUT R0, R0, UR5, RZ, 0xc0, !PT ;  /* 0x0000000500007c12 */ /* 0x002fc8000f8ec0ff */
[----:B------:R-:W-:-:S13]  /*36a0*/  ISETP.NE.AND P0, PT, R0, UR5, PT ;  /* 0x0000000500007c0c */ /* 0x000fda000bf05270 */
[----:B------:R-:W-:Y:S05]  /*36b0*/  @P0 BRA `(.L_x_62) ;  /* 0x00000000003c0947 */ /* 0x000fea0003800000 */
[----:B------:R-:W1:Y:S01]  /*36c0*/  S2R R2, SR_LANEID ;  /* 0x0000000000027919 */ /* 0x000e620000000000 */
[----:B------:R-:W-:Y:S01]  /*36d0*/  ULOP3.LUT UR8, URZ, UR8, URZ, 0x33, !UPT ;  /* 0x00000008ff087292 */ /* 0x000fe2000f8e33ff */
[----:B------:R-:W-:Y:S01]  /*36e0*/  LOP3.LUT R4, RZ, UR5, RZ, 0x33, !PT ;  /* 0x00000005ff047c12 */ /* 0x000fe2000f8e33ff */
[----:B------:R-:W-:Y:S02]  /*36f0*/  VOTEU.ANY UR7, UPT, PT ;  /* 0x0000000000077886 */ /* 0x000fe400038e0100 */
[----:B------:R-:W-:Y:S01]  /*3700*/  UFLO.U32 UR7, UR7 ;  /* 0x00000007000772bd */ /* 0x000fe200080e0000 */
[----:B------:R-:W2:Y:S01]  /*3710*/  REDUX UR5, R4 ;  /* 0x00000000040573c4 */ /* 0x000ea20000000000 */
[----:B------:R-:W-:-:S06]  /*3720*/  IMAD.U32 R0, RZ, RZ, UR8 ;  /* 0x00000008ff007e24 */ /* 0x000fcc000f8e00ff */
[----:B------:R4:W-:Y:S01]  /*3730*/  UTCATOMSWS.AND URZ, UR8 ;  /* 0x0000000800ff79e3 */ /* 0x0009e20008000000 */
[----:B------:R-:W3:Y:S01]  /*3740*/  REDUX UR6, R0 ;  /* 0x00000000000673c4 */ /* 0x000ee20000000000 */
[----:B-1----:R-:W-:Y:S01]  /*3750*/  ISETP.EQ.U32.AND P0, PT, R2, UR7, PT ;  /* 0x0000000702007c0c */ /* 0x002fe2000bf02070 */
[----:B--2---:R-:W-:Y:S01]  /*3760*/  IMAD.U32 R2, RZ, RZ, UR5 ;  /* 0x00000005ff027e24 */ /* 0x004fe2000f8e00ff */
[----:B---3--:R-:W-:-:S11]  /*3770*/  MOV R3, UR6 ;  /* 0x0000000600037c02 */ /* 0x008fd60008000f00 */
[----:B------:R4:W-:Y:S04]  /*3780*/  @P0 ATOMS.AND RZ, [UR4+0x14], R3 ;  /* 0x00001403ffff098c */ /* 0x0009e8000a800004 */
[----:B------:R4:W-:Y:S01]  /*3790*/  @P0 ATOMS.AND RZ, [UR4+0x18], R2 ;  /* 0x00001802ffff098c */ /* 0x0009e2000a800004 */
[----:B------:R-:W-:Y:S05]  /*37a0*/  BRA `(.L_x_63) ;  /* 0x0000000000147947 */ /* 0x000fea0003800000 */
.L_x_62:
[----:B------:R-:W-:Y:S02]  /*37b0*/  MOV R2, 0x37d0 ;  /* 0x000037d000027802 */ /* 0x000fe40000000f00 */
[----:B---3-5:R-:W-:Y:S05]  /*37c0*/  CALL.REL.NOINC `($__internal_0_$__cuda_sm10x_tcgen05_guardrail_trap_col_being_dealloced_not_returned_by_alloc) ;  /* 0x0000007c00d07944 */ /* 0x028fea0003c00000 */
[----:B------:R-:W-:Y:S05]  /*37d0*/  BRA `(.L_x_63) ;  /* 0x0000000000087947 */ /* 0x000fea0003800000 */
.L_x_61:
[----:B------:R-:W-:Y:S02]  /*37e0*/  MOV R2, 0x3800 ;  /* 0x0000380000027802 */ /* 0x000fe40000000f00 */
[----:B---3-5:R-:W-:Y:S05]  /*37f0*/  CALL.REL.NOINC `($__internal_2_$__cuda_sm10x_tcgen05_guardrail_trap_unallocated_columns_being_dealloced) ;  /* 0x0000007c00dc7944 */ /* 0x028fea0003c00000 */
.L_x_63:
[----:B------:R-:W-:Y:S01]  /*3800*/  NOP ;  /* 0x0000000000007918 */ /* 0x000fe20000000000 */
[----:B----4-:R-:W-:Y:S05]  /*3810*/  EXIT ;  /* 0x000000000000794d */ /* 0x010fea0003800000 */
.L_x_47:
[----:B------:R-:W-:-:S09]  /*3820*/  UISETP.NE.OR UP2, UPT, UR8, 0x3, !UP2 ;  /* 0x000000030800788c */ /* 0x000fd2000d745670 */
[----:B------:R-:W-:Y:S05]  /*3830*/  BRA.U UP2, `(.L_x_64) ;  /* 0x0000001102147547 */ /* 0x000fea000b800000 */
[----:B------:R-:W1:Y:S01]  /*3840*/  LDC R0, c[0x0][0xb30] ;  /* 0x0002cc00ff007b82 */ /* 0x000e620000000800 */
[----:B------:R-:W2:Y:S01]  /*3850*/  LDCU.64 UR8, c[0x0][0x888] ;  /* 0x00011100ff0877ac */ /* 0x000ea20008000a00 */
[----:B------:R-:W-:Y:S02]  /*3860*/  HFMA2 R29, -RZ, RZ, 0, 0 ;  /* 0x00000000ff1d7431 */ /* 0x000fe400000001ff */
[----:B------:R-:W-:Y:S01]  /*3870*/  IMAD.MOV.U32 R31, RZ, RZ, 0x1 ;  /* 0x00000001ff1f7424 */ /* 0x000fe200078e00ff */
[----:B------:R-:W-:Y:S01]  /*3880*/  MOV R23, 0x4000 ;  /* 0x0000400000177802 */ /* 0x000fe20000000f00 */
[----:B------:R-:W4:Y:S01]  /*3890*/  LDCU.64 UR4, c[0x0][0x890] ;  /* 0x00011200ff0477ac */ /* 0x000f220008000a00 */
[----:B------:R-:W-:Y:S01]  /*38a0*/  IMAD.MOV.U32 R30, RZ, RZ, RZ ;  /* 0x000000ffff1e7224 */ /* 0x000fe200078e00ff */
[----:B------:R-:W3:Y:S01]  /*38b0*/  LDC R19, c[0x0][0x370] ;  /* 0x0000dc00ff137b82 */ /* 0x000ee20000000800 */
[----:B------:R-:W-:Y:S01]  /*38c0*/  UMOV UR7, 0x400 ;  /* 0x0000040000077882 */ /* 0x000fe20000000000 */
[----:B------:R-:W-:-:S02]  /*38d0*/  UPLOP3.LUT UP1, UPT, UPT, UPT, UPT, 0x40, 0x4 ;  /* 0x000000000004789c */ /* 0x000fc40003f2e870 */
[----:B------:R-:W-:-:S04]  /*38e0*/  ULEA UR7, UR37, UR7, 0x18 ;  /* 0x0000000725077291 */ /* 0x000fc8000f8ec0ff */
[----:B------:R-:W3:Y:S01]  /*38f0*/  LDC R2, c[0x0][0xb0c] ;  /* 0x0002c300ff027b82 */ /* 0x000ee20000000800 */
[----:B------:R-:W-:Y:S02]  /*3900*/  UIADD3 UR13, UPT, UPT, UR7, 0x48, URZ ;  /* 0x00000048070d7890 */ /* 0x000fe4000fffe0ff */
[----:B--2---:R-:W-:Y:S02]  /*3910*/  UISETP.NE.U32.AND UP2, UPT, UR8, URZ, UPT ;  /* 0x000000ff0800728c */ /* 0x004fe4000bf45070 */
[----:B------:R-:W-:Y:S02]  /*3920*/  UIADD3 UR33, UPT, UPT, UR7, 0x30, URZ ;  /* 0x0000003007217890 */ /* 0x000fe4000fffe0ff */
[----:B----4-:R-:W-:Y:S01]  /*3930*/  UISETP.NE.U32.AND UP3, UPT, UR4, URZ, UPT ;  /* 0x000000ff0400728c */ /* 0x010fe2000bf65070 */
[----:B------:R-:W2:Y:S01]  /*3940*/  LDC R18, c[0x0][0xb20] ;  /* 0x0002c800ff127b82 */ /* 0x000ea20000000800 */
[----:B-1----:R-:W-:Y:S01]  /*3950*/  ISETP.NE.AND P1, PT, R0, 0x1, PT ;  /* 0x000000010000780c */ /* 0x002fe20003f25270 */
[----:B------:R-:W-:-:S02]  /*3960*/  UISETP.NE.AND.EX UP2, UPT, UR9, URZ, UPT, UP2 ;  /* 0x000000ff0900728c */ /* 0x000fc4000bf45320 */
[----:B------:R-:W-:Y:S02]  /*3970*/  UIADD3 UR25, UPT, UPT, UR7, 0x38, URZ ;  /* 0x0000003807197890 */ /* 0x000fe4000fffe0ff */
[----:B------:R-:W-:Y:S02]  /*3980*/  UIADD3 UR17, UPT, UPT, UR7, 0x40, URZ ;  /* 0x0000004007117890 */ /* 0x000fe4000fffe0ff */
[----:B------:R-:W1:Y:S01]  /*3990*/  LDC.64 R32, c[0x0][0x348] ;  /* 0x0000d200ff207b82 */ /* 0x000e620000000a00 */
[----:B------:R-:W-:Y:S02]  /*39a0*/  UPRMT UR13, UR37, 0x654, UR13 ;  /* 0x00000654250d7896 */ /* 0x000fe4000800000d */
[----:B------:R-:W-:-:S05]  /*39b0*/  UISETP.NE.AND.EX UP3, UPT, UR5, URZ, UPT, UP3 ;  /* 0x000000ff0500728c */ /* 0x000fca000bf65330 */
[----:B------:R-:W4:Y:S08]  /*39c0*/  LDC.64 R16, c[0x0][0xb10] ;  /* 0x0002c400ff107b82 */ /* 0x000f300000000a00 */
[----:B------:R-:W1:Y:S08]  /*39d0*/  LDC.64 R6, c[0x0][0xb18] ;  /* 0x0002c600ff067b82 */ /* 0x000e700000000a00 */
[----:B------:R-:W1:Y:S08]  /*39e0*/  LDC.64 R4, c[0x0][0xb28] ;  /* 0x0002ca00ff047b82 */ /* 0x000e700000000a00 */
[----:B--23--:R-:W1:Y:S02]  /*39f0*/  LDC R22, c[0x0][0x374] ;  /* 0x0000dd00ff167b82 */ /* 0x00ce640000000800 */
.L_x_75:
[C---:B------:R-:W-:Y:S02]  /*3a00*/  LEA R0, R30.reuse, UR7, 0x3 ;  /* 0x000000071e007c11 */ /* 0x040fe4000f8e18ff */
[----:B------:R-:W-:Y:S02]  /*3a10*/  SHF.L.U32 R3, R29, 0x1f, RZ ;  /* 0x0000001f1d037819 */ /* 0x000fe400000006ff */
[----:B------:R-:W-:Y:S02]  /*3a20*/  LEA R24, R30, UR7, 0x4 ;  /* 0x000000071e187c11 */ /* 0x000fe4000f8e20ff */
[----:B--2---:R-:W2:Y:S02]  /*3a30*/  SYNCS.PHASECHK.TRANS64.TRYWAIT P0, [R0+URZ+0x80], R3 ;  /* 0x00008003000075a7 */ /* 0x004ea400080011ff */
[----:B--2---:R-:W-:Y:S05]  /*3a40*/  @!P0 BRA `(.L_x_65) ;  /* 0x0000007400e08947 */ /* 0x004fea0003800000 */
.L_x_149:
[----:B------:R-:W-:Y:S01]  /*3a50*/  ISETP.GE.AND P0, PT, R72, 0x1, PT ;  /* 0x000000014800780c */ /* 0x000fe20003f06270 */
[----:B------:R-:W3:Y:S01]  /*3a60*/  LDS.128 R24, [R24+0xf0] ;  /* 0x0000f00018187984 */ /* 0x000ee20000000c00 */
[----:B--2---:R-:W-:Y:S01]  /*3a70*/  VIADD R0, R0, 0x90 ;  /* 0x0000009000007836 */ /* 0x004fe20000000000 */
[----:B------:R-:W-:Y:S01]  /*3a80*/  @!PT LDS RZ, [RZ] ;  /* 0x00000000fffff984 */ /* 0x000fe20000000800 */
[----:B------:R-:W-:Y:S01]  /*3a90*/  @!PT LDS RZ, [RZ] ;  /* 0x00000000fffff984 */ /* 0x000fe20000000800 */
[----:B------:R-:W-:Y:S01]  /*3aa0*/  @!PT LDS RZ, [RZ] ;  /* 0x00000000fffff984 */ /* 0x000fe20000000800 */
[----:B------:R-:W-:Y:S01]  /*3ab0*/  @!PT LDS RZ, [RZ] ;  /* 0x00000000fffff984 */ /* 0x000fe20000000800 */
[----:B------:R2:W-:Y:S06]  /*3ac0*/  MEMBAR.ALL.CTA ;  /* 0x0000000000007992 */ /* 0x0005ec0000008000 */
[----:B--2---:R-:W2:Y:S01]  /*3ad0*/  FENCE.VIEW.ASYNC.S ;  /* 0x00000000000073c6 */ /* 0x004ea20000000000 */
[----:B------:R-:W-:Y:S04]  /*3ae0*/  PRMT R0, RZ, 0x654, R0 ;  /* 0x00000654ff007816 */ /* 0x000fe80000000000 */
[----:B--2---:R2:W-:Y:S01]  /*3af0*/  SYNCS.ARRIVE.TRANS64.RED.A1T0 RZ, [R0+URZ], RZ ;  /* 0x000000ff00ff79a7 */ /* 0x0045e200081004ff */
[----:B---3--:R-:W-:Y:S11]  /*3b00*/  LOP3.LUT P3, RZ, R26, 0x1, RZ, 0xc0, !PT ;  /* 0x000000011aff7812 */ /* 0x008ff6000786c0ff */
[----:B------:R-:W-:Y:S02]  /*3b10*/  @!UPT UIADD3 URZ, UPT, UPT, URZ, URZ, URZ ;  /* 0x000000fffffff290 */ /* 0x000fe4000fffe0ff */
[----:B------:R-:W-:Y:S02]  /*3b20*/  @P3 MOV R13, R24 ;  /* 0x00000018000d3202 */ /* 0x000fe40000000f00 */
[----:B------:R-:W-:Y:S01]  /*3b30*/  @P3 LOP3.LUT R8, R25, 0xffff, RZ, 0xc0, !PT ;  /* 0x0000ffff19083812 */ /* 0x000fe200078ec0ff */
[----:B--2---:R-:W-:Y:S06]  /*3b40*/  @!P0 BRA `(.L_x_66) ;  /* 0x0000000000a48947 */ /* 0x004fec0003800000 */
[----:B-1----:R-:W-:Y:S01]  /*3b50*/  IMAD.HI.U32 R35, R22, R7, RZ ;  /* 0x0000000716237227 */ /* 0x002fe200078e00ff */
[----:B------:R-:W-:Y:S02]  /*3b60*/  ISETP.NE.AND P0, PT, R6, 0x1, PT ;  /* 0x000000010600780c */ /* 0x000fe40003f05270 */
[----:B------:R-:W-:Y:S01]  /*3b70*/  ISETP.NE.AND P2, PT, R72, 0x1, PT ;  /* 0x000000014800780c */ /* 0x000fe20003f45270 */
[----:B----4-:R-:W-:Y:S01]  /*3b80*/  IMAD.HI.U32 R34, R19, R16, RZ ;  /* 0x0000001013227227 */ /* 0x010fe200078e00ff */
[----:B------:R-:W-:Y:S02]  /*3b90*/  SHF.R.U32.HI R35, RZ, R18, R35 ;  /* 0x00000012ff237219 */ /* 0x000fe40000011623 */
[----:B------:R-:W-:Y:S01]  /*3ba0*/  ISETP.NE.AND P4, PT, R2, 0x1, PT ;  /* 0x000000010200780c */ /* 0x000fe20003f85270 */
[----:B------:R-:W-:Y:S01]  /*3bb0*/  IMAD.HI.U32 R36, R13, R16, RZ ;  /* 0x000000100d247227 */ /* 0x000fe200078e00ff */
[----:B------:R-:W-:Y:S02]  /*3bc0*/  SHF.R.U32.HI R34, RZ, R17, R34 ;  /* 0x00000011ff227219 */ /* 0x000fe40000011622 */
[----:B------:R-:W-:Y:S01]  /*3bd0*/  SEL R3, R22, R35, !P0 ;  /* 0x0000002316037207 */ /* 0x000fe20004000000 */
[C---:B------:R-:W-:Y:S01]  /*3be0*/  IMAD.HI.U32 R35, R8.reuse, R7, RZ ;  /* 0x0000000708237227 */ /* 0x040fe200078e00ff */
[----:B------:R-:W-:Y:S02]  /*3bf0*/  SEL R11, R19, R34, !P4 ;  /* 0x00000022130b7207 */ /* 0x000fe40006000000 */
[----:B------:R-:W-:Y:S01]  /*3c00*/  SHF.R.U32.HI R36, RZ, R17, R36 ;  /* 0x00000011ff247219 */ /* 0x000fe20000011624 */
[----:B------:R-:W-:Y:S01]  /*3c10*/  IMAD.HI.U32 R38, R3, R4, RZ ;  /* 0x0000000403267227 */ /* 0x000fe200078e00ff */
[----:B------:R-:W-:Y:S03]  /*3c20*/  SHF.R.U32.HI R35, RZ, R18, R35 ;  /* 0x00000012ff237219 */ /* 0x000fe60000011623 */
[----:B------:R-:W-:Y:S01]  /*3c30*/  IMAD.HI.U32 R34, R11, R4, RZ ;  /* 0x000000040b227227 */ /* 0x000fe200078e00ff */
[----:B------:R-:W-:Y:S02]  /*3c40*/  @P2 SHF.R.U32.HI R3, RZ, R5, R38 ;  /* 0x00000005ff032219 */ /* 0x000fe40000011626 */
[----:B------:R-:W-:Y:S02]  /*3c50*/  SEL R9, R8, R35, !P0 ;  /* 0x0000002308097207 */ /* 0x000fe40004000000 */
[----:B------:R-:W-:Y:S01]  /*3c60*/  @P2 SHF.R.U32.HI R11, RZ, R5, R34 ;  /* 0x00000005ff0b2219 */ /* 0x000fe20000011622 */
[C---:B------:R-:W-:Y:S01]  /*3c70*/  IMAD R10, R72.reuse, R3, RZ ;  /* 0x00000003480a7224 */ /* 0x040fe200078e02ff */
[----:B------:R-:W-:Y:S01]  /*3c80*/  SEL R3, R13, R36, !P4 ;  /* 0x000000240d037207 */ /* 0x000fe20006000000 */
[C---:B------:R-:W-:Y:S03]  /*3c90*/  IMAD.HI.U32 R14, R9.reuse, R4, RZ ;  /* 0x00000004090e7227 */ /* 0x040fe600078e00ff */
[----:B------:R-:W-:Y:S01]  /*3ca0*/  ISETP.GE.AND P0, PT, R9, R10, PT ;  /* 0x0000000a0900720c */ /* 0x000fe20003f06270 */
[C---:B------:R-:W-:Y:S01]  /*3cb0*/  IMAD R12, R72.reuse, R11, RZ ;  /* 0x0000000b480c7224 */ /* 0x040fe200078e02ff */
[-C--:B------:R-:W-:Y:S04]  /*3cc0*/  SHF.R.U32.HI R14, RZ, R5.reuse, R14 ;  /* 0x00000005ff0e7219 */ /* 0x080fe8000001160e */
[----:B------:R-:W-:Y:S02]  /*3cd0*/  ISETP.GE.OR P0, PT, R3, R12, P0 ;  /* 0x0000000c0300720c */ /* 0x000fe40000706670 */
[----:B------:R-:W-:Y:S05]  /*3ce0*/  SEL R15, R9, R14, !P2 ;  /* 0x0000000e090f7207 */ /* 0x000fea0005000000 */
[----:B------:R-:W-:Y:S04]  /*3cf0*/  IMAD.MOV R14, RZ, RZ, -R15 ;  /* 0x000000ffff0e7224 */ /* 0x000fe800078e0a0f */
[----:B------:R-:W-:Y:S02]  /*3d00*/  IMAD R14, R72, R14, R9 ;  /* 0x0000000e480e7224 */ /* 0x000fe400078e0209 */
[C---:B------:R-:W-:Y:S05]  /*3d10*/  @!P0 IMAD.HI.U32 R10, R3.reuse, R4, RZ ;  /* 0x00000004030a8227 */ /* 0x040fea00078e00ff */
[----:B------:R-:W-:Y:S04]  /*3d20*/  @!P0 SHF.R.U32.HI R10, RZ, R5, R10 ;  /* 0x00000005ff0a8219 */ /* 0x000fe8000001160a */
[----:B------:R-:W-:Y:S01]  /*3d30*/  @!P0 SEL R0, R3, R10, !P2 ;  /* 0x0000000a03008207 */ /* 0x000fe20005000000 */
[----:B------:R-:W-:Y:S03]  /*3d40*/  IMAD.MOV R10, RZ, RZ, -R3 ;  /* 0x000000ffff0a7224 */ /* 0x000fe600078e0a03 */
[----:B------:R-:W-:Y:S01]  /*3d50*/  @!P0 IADD3 R15, PT, PT, R15, -R0, RZ ;  /* 0x800000000f0f8210 */ /* 0x000fe20007ffe0ff */
[----:B------:R-:W-:Y:S01]  /*3d60*/  @!P0 IMAD R0, R11, R14, R0 ;  /* 0x0000000e0b008224 */ /* 0x000fe200078e0200 */
[----:B------:R-:W-:Y:S01]  /*3d70*/  IADD3 R11, PT, PT, -R9, RZ, RZ ;  /* 0x000000ff090b7210 */ /* 0x000fe20007ffe1ff */
[----:B------:R-:W-:Y:S02]  /*3d80*/  IMAD R13, R2, R10, R13 ;  /* 0x0000000a020d7224 */ /* 0x000fe400078e020d */
[----:B------:R-:W-:Y:S02]  /*3d90*/  @!P0 IMAD R9, R15, R72, R3 ;  /* 0x000000480f098224 */ /* 0x000fe400078e0203 */
[----:B------:R-:W-:Y:S02]  /*3da0*/  @!P0 IMAD.MOV.U32 R3, RZ, RZ, R0 ;  /* 0x000000ffff038224 */ /* 0x000fe400078e0000 */
[----:B------:R-:W-:Y:S02]  /*3db0*/  IMAD R8, R6, R11, R8 ;  /* 0x0000000b06087224 */ /* 0x000fe400078e0208 */
[----:B------:R-:W-:Y:S02]  /*3dc0*/  IMAD R13, R3, R2, R13 ;  /* 0x00000002030d7224 */ /* 0x000fe400078e020d */
[----:B------:R-:W-:Y:S02]  /*3dd0*/  IMAD R8, R9, R6, R8 ;  /* 0x0000000609087224 */ /* 0x000fe400078e0208 */
.L_x_66:
[----:B------:R-:W-:Y:S05]  /*3de0*/  BRA.U UP1, `(.L_x_67) ;  /* 0x0000000101107547 */ /* 0x000fea000b800000 */
[----:B------:R-:W-:Y:S04]  /*3df0*/  MOV R0, UR6 ;  /* 0x0000000600007c02 */ /* 0x000fe80008000f00 */
[----:B------:R-:W-:Y:S04]  /*3e00*/  SHF.L.U32 R3, R0, 0x1f, RZ ;  /* 0x0000001f00037819 */ /* 0x000fe800000006ff */
[----:B------:R-:W2:Y:S02]  /*3e10*/  SYNCS.PHASECHK.TRANS64.TRYWAIT P0, [UR7+0x78], R3 ;  /* 0x00007803ff0075a7 */ /* 0x000ea40008001107 */
[----:B--2---:R-:W-:Y:S05]  /*3e20*/  @!P0 BRA `(.L_x_68) ;  /* 0x0000007000fc8947 */ /* 0x004fea0003800000 */
.L_x_67:
[----:B------:R-:W-:Y:S02]  /*3e30*/  R2UR UR35, R21 ;  /* 0x00000000152372ca */ /* 0x000fe400000e0000 */
[----:B------:R-:W-:Y:S02]  /*3e40*/  R2UR UR34, R20 ;  /* 0x00000000142272ca */ /* 0x000fe400000e0000 */
[----:B------:R-:W-:Y:S02]  /*3e50*/  ISETP.NE.U32.AND P2, PT, RZ, UR4, PT ;  /* 0x00000004ff007c0c */ /* 0x000fe4000bf45070 */
[----:B------:R-:W-:Y:S02]  /*3e60*/  SHF.L.U32 R12, R31, 0x1f, RZ ;  /* 0x0000001f1f0c7819 */ /* 0x000fe400000006ff */
[----:B------:R-:W-:Y:S05]  /*3e70*/  ISETP.NE.AND.EX P2, PT, RZ, UR5, PT, P2 ;  /* 0x00000005ff007c0c */ /* 0x000fea000bf45320 */
[----:B------:R-:W-:Y:S02]  /*3e80*/  USHF.L.U32 UR35, UR35, 0x7, URZ ;  /* 0x0000000723237899 */ /* 0x000fe400080006ff */
[----:B------:R-:W-:Y:S01]  /*3e90*/  USHF.L.U32 UR34, UR34, 0x8, URZ ;  /* 0x0000000822227899 */ /* 0x000fe200080006ff */
[----:B------:R-:W-:Y:S11]  /*3ea0*/  BRA.U !UP3, `(.L_x_69) ;  /* 0x000000010b347547 */ /* 0x000ff6000b800000 */
[----:B------:R-:W-:Y:S01]  /*3eb0*/  UPLOP3.LUT UP0, UPT, UPT, UPT, UP2, 0x80, 0x8 ;  /* 0x000000000008789c */ /* 0x000fe20003f0f020 */
[----:B--2---:R-:W-:Y:S02]  /*3ec0*/  HFMA2 R0, -RZ, RZ, 0, 5.9604644775390625e-08 ;  /* 0x00000001ff007431 */ /* 0x004fe400000001ff */
[----:B------:R-:W-:Y:S03]  /*3ed0*/  IMAD.MOV.U32 R155, RZ, RZ, 0x1 ;  /* 0x00000001ff9b7424 */ /* 0x000fe600078e00ff */
[----:B------:R-:W-:Y:S05]  /*3ee0*/  PLOP3.LUT P0, PT, PT, PT, UP0, 0x80, 0x8 ;  /* 0x000000000008781c */ /* 0x000fea0003f0f008 */
[----:B------:R-:W2:Y:S01]  /*3ef0*/  @UP0 LDCU.64 UR10, c[0x0][0x888] ;  /* 0x00011100ff0a07ac */ /* 0x000ea20008000a00 */
[----:B------:R-:W-:Y:S07]  /*3f00*/  @UP0 UIMAD UR8, UR36, UR4, URZ ;  /* 0x00000004240802a4 */ /* 0x000fee000f8e02ff */
[----:B------:R-:W-:Y:S01]  /*3f10*/  @!P0 PRMT R155, R0, 0x7610, R155 ;  /* 0x00007610009b8816 */ /* 0x000fe2000000009b */
[----:B--2---:R-:W-:Y:S03]  /*3f20*/  @UP0 UIMAD.WIDE UR10, UR8, 0x4, UR10 ;  /* 0x00000004080a08a5 */ /* 0x004fe6000f8e020a */
[----:B------:R-:W2:Y:S03]  /*3f30*/  @!UP0 LDCU UR8, c[0x0][0x880] ;  /* 0x00011000ff0887ac */ /* 0x000ea60008000800 */
[----:B------:R-:W-:Y:S01]  /*3f40*/  IMAD.U32 R10, RZ, RZ, UR10 ;  /* 0x0000000aff0a7e24 */ /* 0x000fe2000f8e00ff */
[----:B------:R-:W-:Y:S05]  /*3f50*/  MOV R11, UR11 ;  /* 0x0000000b000b7c02 */ /* 0x000fea0008000f00 */
[----:B-----5:R3:W5:Y:S02]  /*3f60*/  @P0 LDG.E R81, desc[UR46][R10.64] ;  /* 0x0000002e0a510981 */ /* 0x020764000c1e1900 */
[----:B--23--:R-:W-:Y:S07]  /*3f70*/  @!P0 IMAD.U32 R81, RZ, RZ, UR8 ;  /* 0x00000008ff518e24 */ /* 0x00cfee000f8e00ff */
.L_x_69:
[----:B-----5:R-:W-:Y:S01]  /*3f80*/  @!P2 FSETP.EQ.AND P0, PT, R81, RZ, PT ;  /* 0x000000ff5100a20b */ /* 0x020fe20003f02000 */
[----:B------:R-:W-:Y:S01]  /*3f90*/  @!UPT UIADD3 URZ, UPT, UPT, URZ, URZ, URZ ;  /* 0x000000fffffff290 */ /* 0x000fe2000fffe0ff */
[----:B------:R-:W-:Y:S11]  /*3fa0*/  @!P2 BRA `(.L_x_70) ;  /* 0x000000000014a947 */ /* 0x000ff60003800000 */
[----:B------:R-:W-:Y:S02]  /*3fb0*/  LOP3.LUT P2, RZ, R155, 0xff, RZ, 0xc0, !PT ;  /* 0x000000ff9bff7812 */ /* 0x000fe4000784c0ff */
[----:B------:R-:W-:Y:S04]  /*3fc0*/  PLOP3.LUT P0, PT, PT, PT, UP0, 0x80, 0x8 ;  /* 0x000000000008781c */ /* 0x000fe80003f0f008 */
[----:B------:R-:W-:Y:S07]  /*3fd0*/  PLOP3.LUT P0, PT, P0, PT, PT, 0x8, 0x80 ;  /* 0x000000000080781c */ /* 0x000fee000070e170 */
[----:B------:R-:W-:Y:S11]  /*3fe0*/  @P2 FSETP.EQ.AND P0, PT, R81, RZ, PT ;  /* 0x000000ff5100220b */ /* 0x000ff60003f02000 */
[----:B------:R-:W-:Y:S02]  /*3ff0*/  @!UPT UIADD3 URZ, UPT, UPT, URZ, URZ, URZ ;  /* 0x000000fffffff290 */ /* 0x000fe4000fffe0ff */
.L_x_70:
[----:B------:R-:W3:Y:S01]  /*4000*/  SYNCS.PHASECHK.TRANS64.TRYWAIT P2, [UR7+0x50], R12 ;  /* 0x0000500cff0075a7 */ /* 0x000ee20008041107 */
[----:B------:R-:W-:Y:S04]  /*4010*/  ELECT P4, URZ, PT ;  /* 0x0000000000ff782f */ /* 0x000fe80003880000 */
[----:B------:R-:W-:Y:S11]  /*4020*/  PLOP3.LUT P4, PT, P0, P4, PT, 0xf2, 0x2f ;  /* 0x00000000002f781c */ /* 0x000ff60000789e72 */
[----:B------:R-:W-:Y:S02]  /*4030*/  @!UPT UIADD3 URZ, UPT, UPT, URZ, URZ, URZ ;  /* 0x000000fffffff290 */ /* 0x000fe4000fffe0ff */
[----:B-1----:R-:W-:Y:S05]  /*4040*/  @!P4 IADD3 R9, P0, PT, R32, 0x580, RZ ;  /* 0x000005802009c810 */ /* 0x002fea0007f1e0ff */
[----:B--2---:R-:W-:Y:S01]  /*4050*/  @!P4 IMAD.X R0, RZ, RZ, R33, P0 ;  /* 0x000000ffff00c224 */ /* 0x004fe200000e0621 */
[----:B---3--:R-:W-:Y:S07]  /*4060*/  @!P2 BRA `(.L_x_71) ;  /* 0x000000700084a947 */ /* 0x008fee0003800000 */
.L_x_152:
[----:B------:R-:W-:Y:S01]  /*4070*/  @!P4 R2UR UR8, R0 ;  /* 0x000000000008c2ca */ /* 0x000fe200000e0000 */
[----:B------:R-:W-:Y:S01]  /*4080*/  VOTEU.ALL UP1, P4 ;  /* 0x0000000000ff7886 */ /* 0x000fe20002020000 */
[----:B------:R-:W-:Y:S01]  /*4090*/  @!P4 R2UR UR9, R9 ;  /* 0x000000000909c2ca */ /* 0x000fe200000e0000 */
[----:B------:R-:W-:Y:S01]  /*40a0*/  @!P4 IMAD.MOV.U32 R0, RZ, RZ, 0x4000 ;  /* 0x00004000ff00c424 */ /* 0x000fe200078e00ff */
[----:B------:R-:W-:Y:S01]  /*40b0*/  UMOV UR10, 0x0 ;  /* 0x00000000000a7882 */ /* 0x000fe20000000000 */
[----:B------:R-:W-:Y:S01]  /*40c0*/  UMOV UR11, 0x10000000 ;  /* 0x10000000000b7882 */ /* 0x000fe20000000000 */
[----:B------:R-:W-:Y:S01]  /*40d0*/  @!UP1 UIADD3 UR32, UPT, UPT, UR7, 0x400, URZ ;  /* 0x0000040007209890 */ /* 0x000fe2000fffe0ff */
[----:B------:R-:W-:Y:S01]  /*40e0*/  @!P4 IADD3 R9, P0, PT, R32, 0x580, RZ ;  /* 0x000005802009c810 */ /* 0x000fe20007f1e0ff */
[----:B------:R-:W-:Y:S05]  /*40f0*/  VOTEU.ALL UP1, P4 ;  /* 0x0000000000ff7886 */ /* 0x000fea0002020000 */
[----:B------:R-:W-:Y:S01]  /*4100*/  IMAD.U32 R11, RZ, RZ, UR8 ;  /* 0x00000008ff0b7e24 */ /* 0x000fe2000f8e00ff */
[----:B------:R-:W-:Y:S01]  /*4110*/  UPRMT UR8, UR37, 0x654, UR33 ;  /* 0x0000065425087896 */ /* 0x000fe20008000021 */
[----:B------:R-:W-:Y:S03]  /*4120*/  IMAD.U32 R10, RZ, RZ, UR9 ;  /* 0x00000009ff0a7e24 */ /* 0x000fe6000f8e00ff */
[----:B------:R-:W-:Y:S02]  /*4130*/  @!P4 R2UR UR15, R11 ;  /* 0x000000000b0fc2ca */ /* 0x000fe400000e0000 */
[----:B------:R-:W-:Y:S11]  /*4140*/  @!P4 R2UR UR14, R10 ;  /* 0x000000000a0ec2ca */ /* 0x000ff600000e0000 */
[----:B------:R-:W-:Y:S02]  /*4150*/  @!UPT UIADD3 URZ, UPT, UPT, URZ, URZ, URZ ;  /* 0x000000fffffff290 */ /* 0x000fe4000fffe0ff */
[----:B------:R2:W-:Y:S01]  /*4160*/  @!UP1 UTMALDG.3D [UR32], [UR14], desc[UR10] ;  /* 0x00000a200e0095b4 */ /* 0x0005e20008011000 */
[----:B------:R3:W-:Y:S01]  /*4170*/  @!P4 SYNCS.ARRIVE.TRANS64.RED.A0TR RZ, [UR7+0x30], R0 ;  /* 0x00003000ffffc9a7 */ /* 0x0007e20008300407 */
[----:B------:R-:W-:Y:S01]  /*4180*/  SYNCS.ARRIVE.TRANS64.RED.A1T0 RZ, [UR8], RZ ;  /* 0x000000ffffff79a7 */ /* 0x000fe20008100408 */
[----:B---3--:R-:W-:Y:S01]  /*4190*/  @!P4 IMAD.X R0, RZ, RZ, R33, P0 ;  /* 0x000000ffff00c224 */ /* 0x008fe200000e0621 */
[----:B------:R-:W3:Y:S02]  /*41a0*/  SYNCS.PHASECHK.TRANS64.TRYWAIT P2, [UR7+0x58], R12 ;  /* 0x0000580cff0075a7 */ /* 0x000ee40008041107 */
[----:B--23--:R-:W-:Y:S05]  /*41b0*/  @!P2 BRA `(.L_x_72) ;  /* 0x000000700048a947 */ /* 0x00cfea0003800000 */
.L_x_154:
        /* <DEDUP_REMOVED lines=8> */
[----:B------:R-:W-:Y:S01]  /*4240*/  @!UP1 UIADD3 UR24, UPT, UPT, UR7, 0x4400, URZ ;  /* 0x0000440007189890 */ /* 0x000fe2000fffe0ff */
[----:B------:R-:W-:Y:S01]  /*4250*/  VOTEU.ALL UP1, P4 ;  /* 0x0000000000ff7886 */ /* 0x000fe20002020000 */
[----:B------:R-:W-:Y:S01]  /*4260*/  UMOV UR27, UR35 ;  /* 0x00000023001b7c82 */ /* 0x000fe20008000000 */
[----:B------:R-:W-:Y:S02]  /*4270*/  UMOV UR28, UR36 ;  /* 0x00000024001c7c82 */ /* 0x000fe40008000000 */
[----:B------:R-:W-:Y:S01]  /*4280*/  IMAD.U32 R11, RZ, RZ, UR8 ;  /* 0x00000008ff0b7e24 */ /* 0x000fe2000f8e00ff */
[----:B------:R-:W-:Y:S01]  /*4290*/  UPRMT UR8, UR37, 0x654, UR25 ;  /* 0x0000065425087896 */ /* 0x000fe20008000019 */
[----:B------:R-:W-:Y:S02]  /*42a0*/  IMAD.U32 R10, RZ, RZ, UR9 ;  /* 0x00000009ff0a7e24 */ /* 0x000fe4000f8e00ff */
[----:B------:R-:W-:Y:S01]  /*42b0*/  @!P4 IMAD.X R20, RZ, RZ, R33, P0 ;  /* 0x000000ffff14c224 */ /* 0x000fe200000e0621 */
[----:B------:R-:W-:Y:S02]  /*42c0*/  @!P4 R2UR UR15, R11 ;  /* 0x000000000b0fc2ca */ /* 0x000fe400000e0000 */
[----:B------:R-:W-:Y:S11]  /*42d0*/  @!P4 R2UR UR14, R10 ;  /* 0x000000000a0ec2ca */ /* 0x000ff600000e0000 */
[----:B------:R-:W-:Y:S02]  /*42e0*/  @!UPT UIADD3 URZ, UPT, UPT, URZ, URZ, URZ ;  /* 0x000000fffffff290 */ /* 0x000fe4000fffe0ff */
[----:B------:R2:W-:Y:S01]  /*42f0*/  @!UP1 UTMALDG.3D [UR24], [UR14], desc[UR10] ;  /* 0x00000a180e0095b4 */ /* 0x0005e20008011000 */
[----:B------:R2:W-:Y:S01]  /*4300*/  @!P4 SYNCS.ARRIVE.TRANS64.RED.A0TR RZ, [UR7+0x38], R0 ;  /* 0x00003800ffffc9a7 */ /* 0x0005e20008300407 */
[----:B------:R-:W-:Y:S01]  /*4310*/  SYNCS.ARRIVE.TRANS64.RED.A1T0 RZ, [UR8], RZ ;  /* 0x000000ffffff79a7 */ /* 0x000fe20008100408 */
[----:B------:R-:W3:Y:S02]  /*4320*/  SYNCS.PHASECHK.TRANS64.TRYWAIT P2, [UR7+0x60], R12 ;  /* 0x0000600cff0075a7 */ /* 0x000ee40008041107 */
[----:B--23--:R-:W-:Y:S05]  /*4330*/  @!P2 BRA `(.L_x_73) ;  /* 0x000000700000a947 */ /* 0x00cfea0003800000 */
.L_x_156:
[----:B------:R-:W2:Y:S01]  /*4340*/  LDC.64 R14, c[0x0][0xb10] ;  /* 0x0002c400ff0e7b82 */ /* 0x000ea20000000a00 */
[----:B------:R-:W-:Y:S01]  /*4350*/  @!P4 R2UR UR8, R20 ;  /* 0x000000001408c2ca */ /* 0x000fe200000e0000 */
[----:B------:R-:W-:Y:S01]  /*4360*/  VOTEU.ALL UP1, P4 ;  /* 0x0000000000ff7886 */ /* 0x000fe20002020000 */
[----:B------:R-:W-:Y:S01]  /*4370*/  @!P4 R2UR UR9, R21 ;  /* 0x000000001509c2ca */ /* 0x000fe200000e0000 */
[----:B------:R-:W-:Y:S01]  /*4380*/  UMOV UR10, 0x0 ;  /* 0x00000000000a7882 */ /* 0x000fe20000000000 */
[----:B------:R-:W-:Y:S03]  /*4390*/  UMOV UR11, 0x10000000 ;  /* 0x10000000000b7882 */ /* 0x000fe60000000000 */
[----:B------:R-:W3:Y:S01]  /*43a0*/  LDC.64 R10, c[0x0][0xb18] ;  /* 0x0002c600ff0a7b82 */ /* 0x000ee20000000a00 */
[----:B------:R-:W-:Y:S01]  /*43b0*/  @!UP1 UIADD3 UR18, UPT, UPT, UR34, 0x80, URZ ;  /* 0x0000008022129890 */ /* 0x000fe2000fffe0ff */
[----:B------:R-:W-:Y:S01]  /*43c0*/  @P3 SHF.R.U32.HI R28, RZ, 0x10, R25 ;  /* 0x00000010ff1c3819 */ /* 0x000fe20000011619 */
[----:B------:R-:W-:Y:S01]  /*43d0*/  @!UP1 UIADD3 UR16, UPT, UPT, UR7, 0x8400, URZ ;  /* 0x0000840007109890 */ /* 0x000fe2000fffe0ff */
[----:B------:R-:W-:Y:S01]  /*43e0*/  VIADD R30, R30, 0x1 ;  /* 0x000000011e1e7836 */ /* 0x000fe20000000000 */
[----:B------:R-:W-:Y:S03]  /*43f0*/  VOTEU.ALL UP1, P4 ;  /* 0x0000000000ff7886 */ /* 0x000fe60002020000 */
[----:B------:R-:W5:Y:S01]  /*4400*/  @!P1 LDC R0, c[0x0][0xb20] ;  /* 0x0002c800ff009b82 */ /* 0x000f620000000800 */
[----:B------:R-:W-:Y:S01]  /*4410*/  UMOV UR19, UR35 ;  /* 0x0000002300137c82 */ /* 0x000fe20008000000 */
[----:B------:R-:W-:Y:S01]  /*4420*/  IMAD.U32 R21, RZ, RZ, UR8 ;  /* 0x00000008ff157e24 */ /* 0x000fe2000f8e00ff */
[----:B------:R-:W-:Y:S05]  /*4430*/  UMOV UR20, UR36 ;  /* 0x0000002400147c82 */ /* 0x000fea0008000000 */
[----:B-1----:R-:W1:Y:S01]  /*4440*/  @!P1 LDC R3, c[0x0][0xb0c] ;  /* 0x0002c300ff039b82 */ /* 0x002e620000000800 */
[----:B------:R-:W-:Y:S01]  /*4450*/  IMAD.U32 R20, RZ, RZ, UR9 ;  /* 0x00000009ff147e24 */ /* 0x000fe2000f8e00ff */
[----:B------:R-:W-:Y:S01]  /*4460*/  UPRMT UR8, UR37, 0x654, UR17 ;  /* 0x0000065425087896 */ /* 0x000fe20008000011 */
[----:B------:R-:W-:Y:S03]  /*4470*/  @!P4 R2UR UR15, R21 ;  /* 0x00000000150fc2ca */ /* 0x000fe600000e0000 */
[----:B------:R-:W-:Y:S01]  /*4480*/  @!P4 R2UR UR14, R20 ;  /* 0x00000000140ec2ca */ /* 0x000fe200000e0000 */
[----:B------:R-:W-:Y:S11]  /*4490*/  @!P4 IMAD.MOV.U32 R20, RZ, RZ, 0x4000 ;  /* 0x00004000ff14c424 */ /* 0x000ff600078e00ff */
[----:B------:R-:W-:Y:S01]  /*44a0*/  @!UPT UIADD3 URZ, UPT, UPT, URZ, URZ, URZ ;  /* 0x000000fffffff290 */ /* 0x000fe2000fffe0ff */
[----:B------:R1:W-:Y:S01]  /*44b0*/  @!UP1 UTMALDG.3D [UR16], [UR14], desc[UR10] ;  /* 0x00000a100e0095b4 */ /* 0x0003e20008011000 */
[----:B------:R1:W-:Y:S02]  /*44c0*/  @!P4 SYNCS.ARRIVE.TRANS64.RED.A0TR RZ, [UR7+0x40], R20 ;  /* 0x00004014ffffc9a7 */ /* 0x0003e40008300407 */
[----:B-1----:R-:W-:Y:S01]  /*44d0*/  @!P1 ISETP.NE.AND P2, PT, R3, 0x1, PT ;  /* 0x000000010300980c */ /* 0x002fe20003f45270 */
[C---:B--2---:R-:W-:Y:S01]  /*44e0*/  @!P1 IMAD.HI.U32 R14, R13.reuse, R14, RZ ;  /* 0x0000000e0d0e9227 */ /* 0x044fe200078e00ff */
[----:B---3--:R-:W-:Y:S03]  /*44f0*/  @!P1 ISETP.NE.AND P0, PT, R10, 0x1, PT ;  /* 0x000000010a00980c */ /* 0x008fe60003f05270 */
[C---:B------:R-:W-:Y:S01]  /*4500*/  @!P1 IMAD.HI.U32 R11, R8.reuse, R11, RZ ;  /* 0x0000000b080b9227 */ /* 0x040fe200078e00ff */
[----:B------:R-:W-:Y:S04]  /*4510*/  @!P1 SHF.R.U32.HI R14, RZ, R15, R14 ;  /* 0x0000000fff0e9219 */ /* 0x000fe8000001160e */
[----:B-----5:R-:W-:Y:S01]  /*4520*/  @!P1 SHF.R.U32.HI R9, RZ, R0, R11 ;  /* 0x00000000ff099219 */ /* 0x020fe2000001160b */
[----:B------:R-:W-:Y:S01]  /*4530*/  SYNCS.ARRIVE.TRANS64.RED.A1T0 RZ, [UR8], RZ ;  /* 0x000000ffffff79a7 */ /* 0x000fe20008100408 */
[----:B------:R-:W-:Y:S02]  /*4540*/  @!P1 SEL R14, R13, R14, !P2 ;  /* 0x0000000e0d0e9207 */ /* 0x000fe40005000000 */
[----:B------:R-:W-:Y:S01]  /*4550*/  @!P1 SEL R9, R8, R9, !P0 ;  /* 0x0000000908099207 */ /* 0x000fe20004000000 */
[----:B------:R-:W1:Y:S04]  /*4560*/  SYNCS.PHASECHK.TRANS64.TRYWAIT P5, [UR7+0x68], R12 ;  /* 0x0000680cff0075a7 */ /* 0x000e6800080a1107 */
[----:B------:R-:W-:Y:S02]  /*4570*/  @!P1 IMAD.IADD R0, R9, 0x1, -R14 ;  /* 0x0000000109009824 */ /* 0x000fe400078e0a0e */
[----:B------:R-:W-:Y:S02]  /*4580*/  @!P1 IMAD.IADD R9, R14, 0x1, -R9 ;  /* 0x000000010e099824 */ /* 0x000fe400078e0a09 */
[----:B------:R-:W-:Y:S02]  /*4590*/  @!P1 IMAD R13, R0, R3, R13 ;  /* 0x00000003000d9224 */ /* 0x000fe400078e020d */
[----:B------:R-:W-:Y:S01]  /*45a0*/  @!P1 IMAD R8, R9, R10, R8 ;  /* 0x0000000a09089224 */ /* 0x000fe200078e0208 */
[----:B-1----:R-:W-:Y:S06]  /*45b0*/  @!P5 BRA `(.L_x_74) ;  /* 0x0000006c0078d947 */ /* 0x002fec0003800000 */
.L_x_158:
[----:B-1----:R-:W-:Y:S01]  /*45c0*/  @!P4 IADD3 R3, P0, PT, R32, 0x580, RZ ;  /* 0x000005802003c810 */ /* 0x002fe20007f1e0ff */
[----:B------:R-:W-:Y:S01]  /*45d0*/  VOTEU.ALL UP1, P4 ;  /* 0x0000000000ff7886 */ /* 0x000fe20002020000 */
[----:B------:R-:W-:Y:S01]  /*45e0*/  UMOV UR18, 0x0 ;  /* 0x0000000000127882 */ /* 0x000fe20000000000 */
[----:B------:R-:W-:Y:S01]  /*45f0*/  UMOV UR19, 0x10000000 ;  /* 0x1000000000137882 */ /* 0x000fe20000000000 */
[----:B------:R-:W-:Y:S01]  /*4600*/  @!P4 R2UR UR9, R3 ;  /* 0x000000000309c2ca */ /* 0x000fe200000e0000 */
[----:B------:R-:W-:Y:S01]  /*4610*/  @!P4 IMAD.X R0, RZ, RZ, R33, P0 ;  /* 0x000000ffff00c224 */ /* 0x000fe200000e0621 */
[----:B------:R-:W-:Y:S01]  /*4620*/  @!UP1 UIADD3 UR10, UPT, UPT, UR34, 0xc0, URZ ;  /* 0x000000c0220a9890 */ /* 0x000fe2000fffe0ff */
[----:B------:R-:W-:Y:S01]  /*4630*/  ISETP.NE.AND P0, PT, R30, 0x2, PT ;  /* 0x000000021e00780c */ /* 0x000fe20003f05270 */
[----:B------:R-:W-:Y:S01]  /*4640*/  UMOV UR11, UR35 ;  /* 0x00000023000b7c82 */ /* 0x000fe20008000000 */
[----:B------:R-:W-:Y:S01]  /*4650*/  UMOV UR12, UR36 ;  /* 0x00000024000c7c82 */ /* 0x000fe20008000000 */
[----:B------:R-:W-:Y:S01]  /*4660*/  @!P4 R2UR UR8, R0 ;  /* 0x000000000008c2ca */ /* 0x000fe200000e0000 */
[----:B------:R-:W-:Y:S01]  /*4670*/  IMAD.IADD R20, R8, 0x1, R154 ;  /* 0x0000000108147824 */ /* 0x000fe200078e029a */
[----:B------:R-:W-:Y:S01]  /*4680*/  @P3 R2UR UR36, R28 ;  /* 0x000000001c2432ca */ /* 0x000fe200000e0000 */
[----:B------:R-:W-:Y:S01]  /*4690*/  IMAD.IADD R21, R13, 0x1, R156 ;  /* 0x000000010d157824 */ /* 0x000fe200078e029c */
[----:B------:R-:W-:Y:S02]  /*46a0*/  SEL R0, RZ, 0x1, P0 ;  /* 0x00000001ff007807 */ /* 0x000fe40000000000 */
[----:B------:R-:W-:Y:S01]  /*46b0*/  LOP3.LUT R31, R31, 0x1, RZ, 0x3c, !PT ;  /* 0x000000011f1f7812 */ /* 0x000fe200078e3cff */
[----:B------:R-:W-:Y:S01]  /*46c0*/  IMAD.U32 R10, RZ, RZ, UR9 ;  /* 0x00000009ff0a7e24 */ /* 0x000fe2000f8e00ff */
[----:B------:R-:W-:Y:S01]  /*46d0*/  @!UP1 UIADD3 UR9, UPT, UPT, UR7, 0x48, URZ ;  /* 0x0000004807099890 */ /* 0x000fe2000fffe0ff */
[----:B------:R-:W-:Y:S02]  /*46e0*/  LOP3.LUT R29, R29, R0, RZ, 0x3c, !PT ;  /* 0x000000001d1d7212 */ /* 0x000fe400078e3cff */
[----:B------:R-:W-:Y:S02]  /*46f0*/  SEL R30, R30, RZ, P0 ;  /* 0x000000ff1e1e7207 */ /* 0x000fe40000000000 */
[----:B------:R-:W-:Y:S01]  /*4700*/  IMAD.U32 R11, RZ, RZ, UR8 ;  /* 0x00000008ff0b7e24 */ /* 0x000fe2000f8e00ff */
[----:B------:R-:W-:Y:S01]  /*4710*/  @!P4 R2UR UR14, R10 ;  /* 0x000000000a0ec2ca */ /* 0x000fe200000e0000 */
[----:B------:R-:W-:Y:S01]  /*4720*/  @!UP1 UIADD3 UR8, UPT, UPT, UR7, 0xc400, URZ ;  /* 0x0000c40007089890 */ /* 0x000fe2000fffe0ff */
[----:B------:R-:W-:Y:S02]  /*4730*/  VOTEU.ALL UP1, P4 ;  /* 0x0000000000ff7886 */ /* 0x000fe40002020000 */
[----:B------:R-:W-:Y:S11]  /*4740*/  @!P4 R2UR UR15, R11 ;  /* 0x000000000b0fc2ca */ /* 0x000ff600000e0000 */
[----:B------:R-:W-:Y:S02]  /*4750*/  @!UPT UIADD3 URZ, UPT, UPT, URZ, URZ, URZ ;  /* 0x000000fffffff290 */ /* 0x000fe4000fffe0ff */
[----:B------:R2:W-:Y:S01]  /*4760*/  @!UP1 UTMALDG.3D [UR8], [UR14], desc[UR18] ;  /* 0x000012080e0095b4 */ /* 0x0005e20008011000 */
[----:B------:R2:W-:Y:S01]  /*4770*/  @!P4 SYNCS.ARRIVE.TRANS64.RED.A0TR RZ, [UR7+0x48], R23 ;  /* 0x00004817ffffc9a7 */ /* 0x0005e20008300407 */
[----:B------:R-:W-:Y:S01]  /*4780*/  UPLOP3.LUT UP1, UPT, UPT, UPT, UPT, 0x80, 0x8 ;  /* 0x000000000008789c */ /* 0x000fe20003f2f070 */
[----:B------:R-:W-:Y:S01]  /*4790*/  SYNCS.ARRIVE.TRANS64.RED.A1T0 RZ, [UR13], RZ ;  /* 0x000000ffffff79a7 */ /* 0x000fe2000810040d */
[----:B------:R-:W-:Y:S09]  /*47a0*/  @P3 BRA `(.L_x_75) ;  /* 0xfffffff000943947 */ /* 0x000ff2000383ffff */
[----:B------:R-:W-:-:S04]  /*47b0*/  SHF.L.U32 R3, R31, 0x1f, RZ ;  /* 0x0000001f1f037819 */ /* 0x000fc800000006ff */
[----:B------:R-:W1:Y:S02]  /*47c0*/  SYNCS.PHASECHK.TRANS64.TRYWAIT P0, [UR7+0x50], R3 ;  /* 0x00005003ff0075a7 */ /* 0x000e640008001107 */
[----:B-1----:R-:W-:Y:S05]  /*47d0*/  @!P0 BRA `(.L_x_76) ;  /* 0x0000006c00088947 */ /* 0x002fea0003800000 */
.L_x_160:
[----:B------:R-:W3:Y:S02]  /*47e0*/  SYNCS.PHASECHK.TRANS64.TRYWAIT P0, [UR7+0x58], R3 ;  /* 0x00005803ff0075a7 */ /* 0x000ee40008001107 */
[----:B---3--:R-:W-:Y:S05]  /*47f0*/  @!P0 BRA `(.L_x_77) ;  /* 0x0000006c00188947 */ /* 0x008fea0003800000 */
.L_x_162:
[----:B------:R-:W3:Y:S02]  /*4800*/  SYNCS.PHASECHK.TRANS64.TRYWAIT P0, [UR7+0x60], R3 ;  /* 0x00006003ff0075a7 */ /* 0x000ee40008001107 */
[----:B---3--:R-:W-:Y:S05]  /*4810*/  @!P0 BRA `(.L_x_78) ;  /* 0x0000006c00288947 */ /* 0x008fea0003800000 */
.L_x_164:
[----:B-1----:R-:W-:-:S07]  /*4820*/  MOV R0, UR7 ;  /* 0x0000000700007c02 */ /* 0x002fce0008000f00 */
.L_x_79:
[----:B-1----:R-:W-:-:S04]  /*4830*/  SHF.L.U32 R3, R31, 0x1f, RZ ;  /* 0x0000001f1f037819 */ /* 0x002fc800000006ff */
[----:B------:R1:W3:Y:S03]  /*4840*/  SYNCS.PHASECHK.TRANS64.TRYWAIT P0, [R0+URZ+0x68], R3 ;  /* 0x00006803000075a7 */ /* 0x0002e600080011ff */
[----:B---3--:R-:W-:Y:S05]  /*4850*/  @!P0 NANOSLEEP.SYNCS 0x989680 ;  /* 0x009896800000895d */ /* 0x008fea0003900000 */
[----:B------:R-:W3:Y:S02]  /*4860*/  @!P0 SYNCS.PHASECHK.TRANS64 P0, [R0+URZ+0x68], R3 ;  /* 0x00006803000085a7 */ /* 0x000ee400080010ff */
[----:B--23--:R-:W-:Y:S05]  /*4870*/  @P0 EXIT ;  /* 0x000000000000094d */ /* 0x00cfea0003800000 */
[----:B------:R-:W-:Y:S05]  /*4880*/  BRA `(.L_x_79) ;  /* 0xfffffffc00e87947 */ /* 0x000fea000383ffff */
.L_x_64:
[----:B------:R-:W-:-:S06]  /*4890*/  UISETP.GE.AND UP1, UPT, UR8, 0x4, UPT ;  /* 0x000000040800788c */ /* 0x000fcc000bf26270 */
[----:B------:R-:W-:-:S13]  /*48a0*/  PLOP3.LUT P0, PT, PT, PT, UP1, 0x80, 0x8 ;  /* 0x000000000008781c */ /* 0x000fda0003f0f018 */
[----:B------:R-:W-:Y:S05]  /*48b0*/  @!P0 EXIT ;  /* 0x000000000000894d */ /* 0x000fea0003800000 */
[----:B------:R-:W-:Y:S01]  /*48c0*/  BAR.SYNC.DEFER_BLOCKING 0x6, 0xa0 ;  /* 0x0182800000007b1d */ /* 0x000fe20000010000 */
[C---:B------:R-:W-:Y:S01]  /*48d0*/  IMAD.SHL.U32 R3, R170.reuse, 0x40, RZ ;  /* 0x00000040aa037824 */ /* 0x040fe200078e00ff */
[C---:B------:R-:W-:Y:S01]  /*48e0*/  LOP3.LUT R161, R170.reuse, 0x1, RZ, 0xc0, !PT ;  /* 0x00000001aaa17812 */ /* 0x040fe200078ec0ff */
[C---:B------:R-:W-:Y:S02]  /*48f0*/  IMAD.U32 R79, R170.reuse, 0x10000, RZ ;  /* 0x00010000aa4f7824 */ /* 0x040fe400078e00ff */
[----:B------:R-:W-:Y:S02]  /*4900*/  HFMA2 R167, -RZ, RZ, 0, 5.9604644775390625e-08 ;  /* 0x00000001ffa77431 */ /* 0x000fe400000001ff */
[C---:B------:R-:W-:Y:S01]  /*4910*/  IMAD.SHL.U32 R160, R170.reuse, 0x8, RZ ;  /* 0x00000008aaa07824 */ /* 0x040fe200078e00ff */
[----:B------:R-:W-:Y:S01]  /*4920*/  UMOV UR48, 0x400 ;  /* 0x0000040000307882 */ /* 0x000fe20000000000 */
[----:B------:R-:W1:Y:S01]  /*4930*/  LDC R159, c[0x0][0x370] ;  /* 0x0000dc00ff9f7b82 */ /* 0x000e620000000800 */
[----:B------:R-:W-:Y:S01]  /*4940*/  ULEA UR48, UR37, UR48, 0x18 ;  /* 0x0000003025307291 */ /* 0x000fe2000f8ec0ff */
[----:B------:R-:W-:Y:S01]  /*4950*/  ISETP.NE.U32.AND P0, PT, R161, 0x1, PT ;  /* 0x00000001a100780c */ /* 0x000fe20003f05070 */
[----:B------:R-:W-:Y:S01]  /*4960*/  IMAD.MOV.U32 R169, RZ, RZ, 0x2 ;  /* 0x00000002ffa97424 */ /* 0x000fe200078e00ff */
[----:B------:R-:W-:Y:S01]  /*4970*/  LOP3.LUT R5, R3, 0x1c0, RZ, 0xc0, !PT ;  /* 0x000001c003057812 */ /* 0x000fe200078ec0ff */
[----:B------:R-:W-:Y:S01]  /*4980*/  UIADD3 UR4, UPT, UPT, UR48, 0x400, URZ ;  /* 0x0000040030047890 */ /* 0x000fe2000fffe0ff */
[----:B------:R-:W-:Y:S01]  /*4990*/  LOP3.LUT R79, R79, 0x600000, RZ, 0xc0, !PT ;  /* 0x006000004f4f7812 */ /* 0x000fe200078ec0ff */
[----:B------:R-:W-:Y:S01]  /*49a0*/  IMAD.MOV.U32 R168, RZ, RZ, 0x4 ;  /* 0x00000004ffa87424 */ /* 0x000fe200078e00ff */
[----:B------:R-:W2:Y:S01]  /*49b0*/  LDC R74, c[0x0][0xb0c] ;  /* 0x0002c300ff4a7b82 */ /* 0x000ea20000000800 */
[----:B------:R-:W-:Y:S01]  /*49c0*/  R2P PR, R170, 0x6 ;  /* 0x00000006aa007804 */ /* 0x000fe20000000000 */
[----:B------:R-:W-:Y:S01]  /*49d0*/  IMAD.MOV.U32 R76, RZ, RZ, RZ ;  /* 0x000000ffff4c7224 */ /* 0x000fe200078e00ff */
[----:B------:R-:W-:Y:S01]  /*49e0*/  LOP3.LUT R160, R5, 0x38, R160, 0xf8, !PT ;  /* 0x0000003805a07812 */ /* 0x000fe200078ef8a0 */
[----:B------:R-:W-:Y:S01]  /*49f0*/  IMAD.MOV.U32 R166, RZ, RZ, RZ ;  /* 0x000000ffffa67224 */ /* 0x000fe200078e00ff */
[----:B------:R-:W-:Y:S01]  /*4a00*/  P2R R2, PR, RZ, 0x1 ;  /* 0x00000001ff027803 */ /* 0x000fe20000000000 */
[----:B------:R-:W-:Y:S01]  /*4a10*/  IMAD.MOV.U32 R173, RZ, RZ, RZ ;  /* 0x000000ffffad7224 */ /* 0x000fe200078e00ff */
[----:B------:R-:W-:Y:S01]  /*4a20*/  LOP3.LUT R160, R160, 0x1e00, R3, 0xf8, !PT ;  /* 0x00001e00a0a07812 */ /* 0x000fe200078ef803 */
[----:B------:R-:W4:Y:S01]  /*4a30*/  LDC R157, c[0x0][0xb20] ;  /* 0x0002c800ff9d7b82 */ /* 0x000f220000000800 */
[----:B------:R-:W3:Y:S01]  /*4a40*/  LDS R0, [UR48+0x110] ;  /* 0x00011030ff007984 */ /* 0x000ee20008000800 */
[----:B------:R-:W-:Y:S01]  /*4a50*/  LOP3.LUT R170, R170, 0x60, RZ, 0xc0, !PT ;  /* 0x00000060aaaa7812 */ /* 0x000fe200078ec0ff */
[----:B------:R-:W-:Y:S01]  /*4a60*/  IMAD.U32 R163, RZ, RZ, UR4 ;  /* 0x00000004ffa37e24 */ /* 0x000fe2000f8e00ff */
[----:B------:R-:W-:Y:S01]  /*4a70*/  MOV R165, RZ ;  /* 0x000000ff00a57202 */ /* 0x000fe20000000f00 */
[----:B------:R-:W1:Y:S01]  /*4a80*/  LDCU.64 UR52, c[0x0][0x348] ;  /* 0x00006900ff3477ac */ /* 0x000e620008000a00 */
[----:B------:R-:W-:-:S02]  /*4a90*/  SEL R169, R169, 0xfffffffe, !P1 ;  /* 0xfffffffea9a97807 */ /* 0x000fc40004800000 */
[----:B------:R-:W1:Y:S01]  /*4aa0*/  LDC R73, c[0x0][0xb30] ;  /* 0x0002cc00ff497b82 */ /* 0x000e620000000800 */
[----:B------:R-:W-:Y:S01]  /*4ab0*/  SEL R168, R168, 0xfffffffc, !P2 ;  /* 0xfffffffca8a87807 */ /* 0x000fe20005000000 */
[----:B------:R-:W1:Y:S01]  /*4ac0*/  LDCU.64 UR38, c[0x0][0x888] ;  /* 0x00011100ff2677ac */ /* 0x000e620008000a00 */
[----:B------:R-:W1:Y:S05]  /*4ad0*/  LDCU.64 UR44, c[0x0][0x890] ;  /* 0x00011200ff2c77ac */ /* 0x000e6a0008000a00 */
[----:B------:R-:W1:Y:S01]  /*4ae0*/  LDC.64 R152, c[0x0][0xb10] ;  /* 0x0002c400ff987b82 */ /* 0x000e620000000a00 */
[----:B------:R-:W-:Y:S01]  /*4af0*/  UMOV UR49, URZ ;  /* 0x000000ff00317c82 */ /* 0x000fe20008000000 */
[----:B------:R-:W-:-:S06]  /*4b00*/  UMOV UR51, URZ ;  /* 0x000000ff00337c82 */ /* 0x000fcc0008000000 */
[----:B------:R-:W1:Y:S08]  /*4b10*/  LDC.64 R70, c[0x0][0xb18] ;  /* 0x0002c600ff467b82 */ /* 0x000e700000000a00 */
[----:B------:R-:W1:Y:S08]  /*4b20*/  LDC.64 R68, c[0x0][0xb28] ;  /* 0x0002ca00ff447b82 */ /* 0x000e700000000a00 */
[----:B------:R-:W1:Y:S01]  /*4b30*/  LDC.64 R150, c[0x0][0x8b0] ;  /* 0x00022c00ff967b82 */ /* 0x000e620000000a00 */
[----:B---3--:R-:W-:-:S07]  /*4b40*/  IMAD.IADD R79, R0, 0x1, R79 ;  /* 0x00000001004f7824 */ /* 0x008fce00078e024f */
[----:B------:R-:W3:Y:S08]  /*4b50*/  LDC.64 R148, c[0x0][0x8a8] ;  /* 0x00022a00ff947b82 */ /* 0x000ef00000000a00 */
[----:B--2-4-:R-:W1:Y:S02]  /*4b60*/  LDC R158, c[0x0][0x374] ;  /* 0x0000dd00ff9e7b82 */ /* 0x014e640000000800 */
.L_x_123:
[----:B------:R-:W-:Y:S02]  /*4b70*/  LEA R0, R173, UR48, 0x3 ;  /* 0x00000030ad007c11 */ /* 0x000fe4000f8e18ff */
[----:B------:R-:W-:Y:S02]  /*4b80*/  SHF.L.U32 R3, R165, 0x1f, RZ ;  /* 0x0000001fa5037819 */ /* 0x000fe400000006ff */
[----:B-1----:R-:W-:Y:S02]  /*4b90*/  LEA R16, R173, UR48, 0x4 ;  /* 0x00000030ad107c11 */ /* 0x002fe4000f8e20ff */
[----:B------:R-:W2:Y:S02]  /*4ba0*/  SYNCS.PHASECHK.TRANS64.TRYWAIT P0, [R0+URZ+0x80], R3 ;  /* 0x00008003000075a7 */ /* 0x000ea400080011ff */
[----:B--23--:R-:W-:Y:S05]  /*4bb0*/  @!P0 BRA `(.L_x_80) ;  /* 0x0000006800588947 */ /* 0x00cfea0003800000 */
.L_x_165:
[----:B------:R-:W4:Y:S01]  /*4bc0*/  LDC.64 R12, c[0x0][0xb10] ;  /* 0x0002c400ff0c7b82 */ /* 0x000f220000000a00 */
[----:B------:R-:W3:Y:S01]  /*4bd0*/  LDS.128 R16, [R16+0xf0] ;  /* 0x0000f00010107984 */ /* 0x000ee20000000c00 */
[----:B-1----:R-:W-:Y:S01]  /*4be0*/  ISETP.NE.AND P1, PT, R73, 0x1, PT ;  /* 0x000000014900780c */ /* 0x002fe20003f25270 */
[----:B--2---:R-:W-:Y:S01]  /*4bf0*/  VIADD R0, R0, 0x90 ;  /* 0x0000009000007836 */ /* 0x004fe20000000000 */
[----:B------:R-:W-:Y:S04]  /*4c00*/  ISETP.GE.AND P0, PT, R72, 0x1, PT ;  /* 0x000000014800780c */ /* 0x000fe80003f06270 */
[----:B------:R-:W1:Y:S01]  /*4c10*/  LDC.64 R10, c[0x0][0xb18] ;  /* 0x0002c600ff0a7b82 */ /* 0x000e620000000a00 */
[----:B------:R-:W-:Y:S01]  /*4c20*/  PRMT R0, RZ, 0x654, R0 ;  /* 0x00000654ff007816 */ /* 0x000fe20000000000 */
[----:B------:R-:W-:Y:S01]  /*4c30*/  @!PT LDS RZ, [RZ] ;  /* 0x00000000fffff984 */ /* 0x000fe20000000800 */
[----:B------:R-:W-:Y:S01]  /*4c40*/  @!PT LDS RZ, [RZ] ;  /* 0x00000000fffff984 */ /* 0x000fe20000000800 */
[----:B------:R-:W-:Y:S01]  /*4c50*/  @!PT LDS RZ, [RZ] ;  /* 0x00000000fffff984 */ /* 0x000fe20000000800 */
[----:B------:R-:W-:Y:S01]  /*4c60*/  @!PT LDS RZ, [RZ] ;  /* 0x00000000fffff984 */ /* 0x000fe20000000800 */
[----:B------:R2:W-:Y:S06]  /*4c70*/  MEMBAR.ALL.CTA ;  /* 0x0000000000007992 */ /* 0x0005ec0000008000 */
[----:B--2---:R-:W2:Y:S01]  /*4c80*/  FENCE.VIEW.ASYNC.S ;  /* 0x00000000000073c6 */ /* 0x004ea20000000000 */
[----:B------:R-:W1:Y:S08]  /*4c90*/  @!P1 LDC R14, c[0x0][0xb20] ;  /* 0x0002c800ff0e9b82 */ /* 0x000e700000000800 */
[----:B------:R-:W1:Y:S01]  /*4ca0*/  @!P1 LDC R9, c[0x0][0xb0c] ;  /* 0x0002c300ff099b82 */ /* 0x000e620000000800 */
[----:B--2---:R2:W-:Y:S01]  /*4cb0*/  SYNCS.ARRIVE.TRANS64.RED.A1T0 RZ, [R0+URZ], RZ ;  /* 0x000000ff00ff79a7 */ /* 0x0045e200081004ff */
[----:B---3--:R-:W-:Y:S04]  /*4cc0*/  LOP3.LUT P4, RZ, R18, 0x1, RZ, 0xc0, !PT ;  /* 0x0000000112ff7812 */ /* 0x008fe8000788c0ff */
[----:B------:R-:W-:Y:S09]  /*4cd0*/  P2R R171, PR, RZ, 0x10 ;  /* 0x00000010ffab7803 */ /* 0x000ff20000000000 */
[----:B------:R-:W-:Y:S02]  /*4ce0*/  @P4 MOV R77, R16 ;  /* 0x00000010004d4202 */ /* 0x000fe40000000f00 */
[----:B------:R-:W-:Y:S01]  /*4cf0*/  @P4 LOP3.LUT R75, R17, 0xffff, RZ, 0xc0, !PT ;  /* 0x0000ffff114b4812 */ /* 0x000fe200078ec0ff */
[----:B--2-4-:R-:W-:Y:S06]  /*4d00*/  @!P0 BRA `(.L_x_81) ;  /* 0x0000000000a48947 */ /* 0x014fec0003800000 */
[----:B------:R-:W-:Y:S01]  /*4d10*/  IMAD.HI.U32 R24, R158, R71, RZ ;  /* 0x000000479e187227 */ /* 0x000fe200078e00ff */
[----:B------:R-:W-:Y:S02]  /*4d20*/  ISETP.NE.AND P0, PT, R70, 0x1, PT ;  /* 0x000000014600780c */ /* 0x000fe40003f05270 */
[----:B------:R-:W-:Y:S01]  /*4d30*/  ISETP.NE.AND P2, PT, R72, 0x1, PT ;  /* 0x000000014800780c */ /* 0x000fe20003f45270 */
[-C--:B------:R-:W-:Y:S01]  /*4d40*/  IMAD.HI.U32 R22, R159, R152.reuse, RZ ;  /* 0x000000989f167227 */ /* 0x080fe200078e00ff */
[----:B------:R-:W-:Y:S02]  /*4d50*/  SHF.R.U32.HI R23, RZ, R157, R24 ;  /* 0x0000009dff177219 */ /* 0x000fe40000011618 */
[----:B------:R-:W-:Y:S01]  /*4d60*/  ISETP.NE.AND P3, PT, R74, 0x1, PT ;  /* 0x000000014a00780c */ /* 0x000fe20003f65270 */
[----:B------:R-:W-:Y:S01]  /*4d70*/  IMAD.HI.U32 R28, R75, R71, RZ ;  /* 0x000000474b1c7227 */ /* 0x000fe200078e00ff */
[----:B------:R-:W-:Y:S02]  /*4d80*/  SHF.R.U32.HI R22, RZ, R153, R22 ;  /* 0x00000099ff167219 */ /* 0x000fe40000011616 */
[----:B------:R-:W-:Y:S01]  /*4d90*/  SEL R3, R158, R23, !P0 ;  /* 0x000000179e037207 */ /* 0x000fe20004000000 */
[----:B------:R-:W-:Y:S01]  /*4da0*/  IMAD.HI.U32 R26, R77, R152, RZ ;  /* 0x000000984d1a7227 */ /* 0x000fe200078e00ff */
[----:B------:R-:W-:Y:S03]  /*4db0*/  SEL R7, R159, R22, !P3 ;  /* 0x000000169f077207 */ /* 0x000fe60005800000 */
[-C--:B------:R-:W-:Y:S01]  /*4dc0*/  IMAD.HI.U32 R22, R3, R68.reuse, RZ ;  /* 0x0000004403167227 */ /* 0x080fe200078e00ff */
[----:B------:R-:W-:Y:S03]  /*4dd0*/  SHF.R.U32.HI R26, RZ, R153, R26 ;  /* 0x00000099ff1a7219 */ /* 0x000fe6000001161a */
[----:B------:R-:W-:Y:S01]  /*4de0*/  IMAD.HI.U32 R24, R7, R68, RZ ;  /* 0x0000004407187227 */ /* 0x000fe200078e00ff */
[----:B------:R-:W-:Y:S02]  /*4df0*/  @P2 SHF.R.U32.HI R3, RZ, R69, R22 ;  /* 0x00000045ff032219 */ /* 0x000fe40000011616 */
[----:B------:R-:W-:Y:S02]  /*4e00*/  SHF.R.U32.HI R22, RZ, R157, R28 ;  /* 0x0000009dff167219 */ /* 0x000fe4000001161c */
[----:B------:R-:W-:Y:S01]  /*4e10*/  @P2 SHF.R.U32.HI R7, RZ, R69, R24 ;  /* 0x00000045ff072219 */ /* 0x000fe20000011618 */
[C---:B------:R-:W-:Y:S01]  /*4e20*/  IMAD R2, R72.reuse, R3, RZ ;  /* 0x0000000348027224 */ /* 0x040fe200078e02ff */
[----:B------:R-:W-:Y:S02]  /*4e30*/  SEL R5, R75, R22, !P0 ;  /* 0x000000164b057207 */ /* 0x000fe40004000000 */
[----:B------:R-:W-:Y:S01]  /*4e40*/  SEL R3, R77, R26, !P3 ;  /* 0x0000001a4d037207 */ /* 0x000fe20005800000 */
[----:B------:R-:W-:Y:S01]  /*4e50*/  IMAD R4, R72, R7, RZ ;  /* 0x0000000748047224 */ /* 0x000fe200078e02ff */
[C---:B------:R-:W-:Y:S01]  /*4e60*/  ISETP.GE.AND P0, PT, R5.reuse, R2, PT ;  /* 0x000000020500720c */ /* 0x040fe20003f06270 */
[----:B------:R-:W-:Y:S03]  /*4e70*/  IMAD.HI.U32 R6, R5, R68, RZ ;  /* 0x0000004405067227 */ /* 0x000fe600078e00ff */
[----:B------:R-:W-:Y:S01]  /*4e80*/  ISETP.GE.OR P0, PT, R3, R4, P0 ;  /* 0x000000040300720c */ /* 0x000fe20000706670 */
[----:B------:R-:W-:Y:S01]  /*4e90*/  IMAD.MOV R4, RZ, RZ, -R3 ;  /* 0x000000ffff047224 */ /* 0x000fe200078e0a03 */
[-C--:B------:R-:W-:Y:S03]  /*4ea0*/  SHF.R.U32.HI R6, RZ, R69.reuse, R6 ;  /* 0x00000045ff067219 */ /* 0x080fe60000011606 */
[----:B------:R-:W-:Y:S01]  /*4eb0*/  IMAD R77, R74, R4, R77 ;  /* 0x000000044a4d7224 */ /* 0x000fe200078e024d */
[----:B------:R-:W-:Y:S05]  /*4ec0*/  SEL R15, R5, R6, !P2 ;  /* 0x00000006050f7207 */ /* 0x000fea0005000000 */
[----:B------:R-:W-:Y:S02]  /*4ed0*/  IMAD.MOV R6, RZ, RZ, -R15 ;  /* 0x000000ffff067224 */ /* 0x000fe400078e0a0f */
[C---:B------:R-:W-:Y:S04]  /*4ee0*/  @!P0 IMAD.HI.U32 R2, R3.reuse, R68, RZ ;  /* 0x0000004403028227 */ /* 0x040fe800078e00ff */
[----:B------:R-:W-:Y:S01]  /*4ef0*/  IMAD R6, R72, R6, R5 ;  /* 0x0000000648067224 */ /* 0x000fe200078e0205 */
[----:B------:R-:W-:Y:S04]  /*4f00*/  @!P0 SHF.R.U32.HI R2, RZ, R69, R2 ;  /* 0x00000045ff028219 */ /* 0x000fe80000011602 */
[----:B------:R-:W-:Y:S02]  /*4f10*/  @!P0 SEL R0, R3, R2, !P2 ;  /* 0x0000000203008207 */ /* 0x000fe40005000000 */
[----:B------:R-:W-:Y:S02]  /*4f20*/  IADD3 R2, PT, PT, -R5, RZ, RZ ;  /* 0x000000ff05027210 */ /* 0x000fe40007ffe1ff */
[----:B------:R-:W-:Y:S01]  /*4f30*/  @!P0 IADD3 R8, PT, PT, R15, -R0, RZ ;  /* 0x800000000f088210 */ /* 0x000fe20007ffe0ff */
[----:B------:R-:W-:Y:S02]  /*4f40*/  @!P0 IMAD R0, R7, R6, R0 ;  /* 0x0000000607008224 */ /* 0x000fe400078e0200 */
[----:B------:R-:W-:Y:S02]  /*4f50*/  IMAD R75, R70, R2, R75 ;  /* 0x00000002464b7224 */ /* 0x000fe400078e024b */
[----:B------:R-:W-:Y:S02]  /*4f60*/  @!P0 IMAD R5, R8, R72, R3 ;  /* 0x0000004808058224 */ /* 0x000fe400078e0203 */
[----:B------:R-:W-:Y:S04]  /*4f70*/  @!P0 IMAD.MOV.U32 R3, RZ, RZ, R0 ;  /* 0x000000ffff038224 */ /* 0x000fe800078e0000 */
[----:B------:R-:W-:Y:S02]  /*4f80*/  IMAD R77, R3, R74, R77 ;  /* 0x0000004a034d7224 */ /* 0x000fe400078e024d */
[----:B------:R-:W-:Y:S07]  /*4f90*/  IMAD R75, R5, R70, R75 ;  /* 0x00000046054b7224 */ /* 0x000fee00078e024b */
.L_x_81:
[----:B-1----:R-:W-:Y:S01]  /*4fa0*/  @!P1 ISETP.NE.AND P0, PT, R10, 0x1, PT ;  /* 0x000000010a00980c */ /* 0x002fe20003f05270 */
[----:B------:R-:W-:Y:S01]  /*4fb0*/  @!P1 IMAD.HI.U32 R3, R75, R11, RZ ;  /* 0x0000000b4b039227 */ /* 0x000fe200078e00ff */
[----:B------:R-:W-:Y:S01]  /*4fc0*/  R2UR UR42, R21 ;  /* 0x00000000152a72ca */ /* 0x000fe200000e0000 */
[----:B------:R-:W-:Y:S01]  /*4fd0*/  BSSY.RECONVERGENT B6, `(.L_x_82) ;  /* 0x0000031000067945 */ /* 0x000fe20003800200 */
[----:B------:R-:W-:Y:S01]  /*4fe0*/  R2UR UR41, R20 ;  /* 0x00000000142972ca */ /* 0x000fe200000e0000 */
[----:B------:R-:W-:Y:S01]  /*4ff0*/  @!P1 IMAD.HI.U32 R0, R77, R12, RZ ;  /* 0x0000000c4d009227 */ /* 0x000fe200078e00ff */
[----:B------:R-:W-:Y:S02]  /*5000*/  @!P1 SHF.R.U32.HI R2, RZ, R14, R3 ;  /* 0x0000000eff029219 */ /* 0x000fe40000011603 */
[----:B------:R-:W-:Y:S01]  /*5010*/  @!P1 ISETP.NE.AND P2, PT, R9, 0x1, PT ;  /* 0x000000010900980c */ /* 0x000fe20003f45270 */
[----:B------:R-:W-:Y:S01]  /*5020*/  VIADD R173, R173, 0x1 ;  /* 0x00000001adad7836 */ /* 0x000fe20000000000 */
[----:B------:R-:W-:Y:S02]  /*5030*/  @!P1 SEL R2, R75, R2, !P0 ;  /* 0x000000024b029207 */ /* 0x000fe40004000000 */
[----:B------:R-:W-:Y:S02]  /*5040*/  @!P1 SHF.R.U32.HI R0, RZ, R13, R0 ;  /* 0x0000000dff009219 */ /* 0x000fe40000011600 */
[----:B------:R-:W-:Y:S01]  /*5050*/  LOP3.LUT P0, RZ, R163, 0x3f0, RZ, 0xc0, !PT ;  /* 0x000003f0a3ff7812 */ /* 0x000fe2000780c0ff */
[----:B------:R-:W-:Y:S01]  /*5060*/  USHF.L.U32 UR42, UR42, 0x7, URZ ;  /* 0x000000072a2a7899 */ /* 0x000fe200080006ff */
[----:B------:R-:W-:Y:S01]  /*5070*/  @!P1 SEL R3, R77, R0, !P2 ;  /* 0x000000004d039207 */ /* 0x000fe20005000000 */
[----:B------:R-:W-:Y:S01]  /*5080*/  USHF.L.U32 UR41, UR41, 0x8, URZ ;  /* 0x0000000829297899 */ /* 0x000fe200080006ff */
[----:B------:R-:W-:Y:S03]  /*5090*/  @P4 SHF.R.U32.HI R164, RZ, 0x10, R17 ;  /* 0x00000010ffa44819 */ /* 0x000fe60000011611 */
[----:B------:R-:W-:Y:S02]  /*50a0*/  @!P1 IMAD.IADD R0, R2, 0x1, -R3 ;  /* 0x0000000102009824 */ /* 0x000fe400078e0a03 */
[----:B------:R-:W-:Y:S02]  /*50b0*/  @!P1 IMAD.IADD R2, R3, 0x1, -R2 ;  /* 0x0000000103029824 */ /* 0x000fe400078e0a02 */
[----:B------:R-:W-:Y:S02]  /*50c0*/  @!P1 IMAD R77, R0, R9, R77 ;  /* 0x00000009004d9224 */ /* 0x000fe400078e024d */
[----:B------:R-:W-:Y:S01]  /*50d0*/  @!P1 IMAD R75, R2, R10, R75 ;  /* 0x0000000a024b9224 */ /* 0x000fe200078e024b */
[----:B------:R-:W-:Y:S06]  /*50e0*/  @!P0 BRA `(.L_x_83) ;  /* 0x00000000007c8947 */ /* 0x000fec0003800000 */
[----:B------:R-:W1:Y:S01]  /*50f0*/  LDCU.64 UR8, c[0x4][0x80] ;  /* 0x01001000ff0877ac */ /* 0x000e620008000a00 */
[----:B------:R-:W-:Y:S01]  /*5100*/  MOV R2, 0x0 ;  /* 0x0000000000027802 */ /* 0x000fe20000000f00 */
[----:B------:R-:W-:Y:S02]  /*5110*/  HFMA2 R12, -RZ, RZ, 0, 5.9604644775390625e-08 ;  /* 0x00000001ff0c7431 */ /* 0x000fe400000001ff */
[----:B------:R-:W-:Y:S01]  /*5120*/  IMAD.MOV.U32 R8, RZ, RZ, 0x70 ;  /* 0x00000070ff087424 */ /* 0x000fe200078e00ff */
[----:B------:R2:W3:Y:S01]  /*5130*/  LDC.64 R14, c[0x4][R2] ;  /* 0x01000000020e7b82 */ /* 0x0004e20000000a00 */
[----:B------:R-:W4:Y:S01]  /*5140*/  LDCU.64 UR6, c[0x4][0x88] ;  /* 0x01001100ff0677ac */ /* 0x000f220008000a00 */
[----:B------:R-:W-:Y:S01]  /*5150*/  IMAD.MOV.U32 R13, RZ, RZ, RZ ;  /* 0x000000ffff0d7224 */ /* 0x000fe200078e00ff */
[----:B------:R-:W2:Y:S01]  /*5160*/  LDCU.64 UR4, c[0x4][0x8] ;  /* 0x01000100ff0477ac */ /* 0x000ea20008000a00 */
[----:B-1----:R-:W-:Y:S01]  /*5170*/  MOV R5, UR9 ;  /* 0x0000000900057c02 */ /* 0x002fe20008000f00 */
[----:B------:R-:W-:Y:S01]  /*5180*/  IMAD.U32 R4, RZ, RZ, UR8 ;  /* 0x00000008ff047e24 */ /* 0x000fe2000f8e00ff */
[----:B----4-:R-:W-:Y:S01]  /*5190*/  MOV R7, UR7 ;  /* 0x0000000700077c02 */ /* 0x010fe20008000f00 */
[----:B------:R-:W-:Y:S01]  /*51a0*/  IMAD.U32 R6, RZ, RZ, UR6 ;  /* 0x00000006ff067e24 */ /* 0x000fe2000f8e00ff */
[----:B--2---:R-:W-:Y:S01]  /*51b0*/  MOV R11, UR5 ;  /* 0x00000005000b7c02 */ /* 0x004fe20008000f00 */
[----:B------:R-:W-:Y:S02]  /*51c0*/  IMAD.U32 R10, RZ, RZ, UR4 ;  /* 0x00000004ff0a7e24 */ /* 0x000fe4000f8e00ff */
[----:B------:R-:W-:Y:S07]  /*51d0*/  LEPC R20, `(.L_x_84) ;  /* 0x000000001014794e */ /* 0x000fee0000000000 */
[----:B---3-5:R-:W-:Y:S05]  /*51e0*/  CALL.ABS.NOINC R14 ;  /* 0x000000000e007343 */ /* 0x028fea0003c00000 */
.L_x_84:
[----:B------:R-:W1:Y:S01]  /*51f0*/  LDCU.64 UR8, c[0x4][0x80] ;  /* 0x01001000ff0877ac */ /* 0x000e620008000a00 */
[----:B------:R-:W2:Y:S01]  /*5200*/  LDC.64 R2, c[0x4][R2] ;  /* 0x0100000002027b82 */ /* 0x000ea20000000a00 */
[----:B------:R-:W-:Y:S02]  /*5210*/  HFMA2 R12, -RZ, RZ, 0, 5.9604644775390625e-08 ;  /* 0x00000001ff0c7431 */ /* 0x000fe400000001ff */
[----:B------:R-:W-:Y:S02]  /*5220*/  IMAD.MOV.U32 R8, RZ, RZ, 0x70 ;  /* 0x00000070ff087424 */ /* 0x000fe400078e00ff */
[----:B------:R-:W-:Y:S01]  /*5230*/  IMAD.MOV.U32 R13, RZ, RZ, RZ ;  /* 0x000000ffff0d7224 */ /* 0x000fe200078e00ff */
[----:B------:R-:W3:Y:S01]  /*5240*/  LDCU.64 UR6, c[0x4][0x88] ;  /* 0x01001100ff0677ac */ /* 0x000ee20008000a00 */
[----:B------:R-:W4:Y:S01]  /*5250*/  LDCU.64 UR4, c[0x4][0x8] ;  /* 0x01000100ff0477ac */ /* 0x000f220008000a00 */
[----:B-1----:R-:W-:Y:S02]  /*5260*/  MOV R4, UR8 ;  /* 0x0000000800047c02 */ /* 0x002fe40008000f00 */
[----:B------:R-:W-:Y:S02]  /*5270*/  MOV R5, UR9 ;  /* 0x0000000900057c02 */ /* 0x000fe40008000f00 */
[----:B---3--:R-:W-:Y:S01]  /*5280*/  MOV R7, UR7 ;  /* 0x0000000700077c02 */ /* 0x008fe20008000f00 */
[----:B------:R-:W-:Y:S01]  /*5290*/  IMAD.U32 R6, RZ, RZ, UR6 ;  /* 0x00000006ff067e24 */ /* 0x000fe2000f8e00ff */
[----:B----4-:R-:W-:Y:S01]  /*52a0*/  MOV R11, UR5 ;  /* 0x00000005000b7c02 */ /* 0x010fe20008000f00 */
[----:B------:R-:W-:Y:S02]  /*52b0*/  IMAD.U32 R10, RZ, RZ, UR4 ;  /* 0x00000004ff0a7e24 */ /* 0x000fe4000f8e00ff */
[----:B------:R-:W-:Y:S07]  /*52c0*/  LEPC R20, `(.L_x_83) ;  /* 0x000000001014794e */ /* 0x000fee0000000000 */
[----:B--2---:R-:W-:Y:S05]  /*52d0*/  CALL.ABS.NOINC R2 ;  /* 0x0000000002007343 */ /* 0x004fea0003c00000 */
.L_x_83:
[----:B------:R-:W-:Y:S05]  /*52e0*/  BSYNC.RECONVERGENT B6 ;  /* 0x0000000000067941 */ /* 0x000fea0003800200 */
.L_x_82:
[----:B------:R-:W-:Y:S01]  /*52f0*/  ISETP.NE.U32.AND P4, PT, R150, RZ, PT ;  /* 0x000000ff9600720c */ /* 0x000fe20003f85070 */
[----:B------:R-:W-:Y:S01]  /*5300*/  UISETP.NE.AND UP2, UPT, UR50, URZ, UPT ;  /* 0x000000ff3200728c */ /* 0x000fe2000bf45270 */
[----:B------:R-:W-:Y:S01]  /*5310*/  ISETP.NE.U32.AND P2, PT, RZ, UR38, PT ;  /* 0x00000026ff007c0c */ /* 0x000fe2000bf45070 */
[----:B------:R-:W-:Y:S01]  /*5320*/  UISETP.NE.U32.AND UP1, UPT, UR44, URZ, UPT ;  /* 0x000000ff2c00728c */ /* 0x000fe2000bf25070 */
[----:B------:R-:W-:Y:S01]  /*5330*/  ISETP.NE.AND.EX P4, PT, R151, RZ, PT, P4 ;  /* 0x000000ff9700720c */ /* 0x000fe20003f85340 */
[----:B------:R-:W-:Y:S01]  /*5340*/  UPLOP3.LUT UP0, UPT, UPT, UPT, UPT, 0x40, 0x4 ;  /* 0x000000000004789c */ /* 0x000fe20003f0e870 */
[----:B------:R-:W-:Y:S01]  /*5350*/  ISETP.NE.AND.EX P2, PT, RZ, UR39, PT, P2 ;  /* 0x00000027ff007c0c */ /* 0x000fe2000bf45320 */
[----:B------:R-:W-:Y:S01]  /*5360*/  UISETP.NE.AND.EX UP1, UPT, UR45, URZ, UPT, UP1 ;  /* 0x000000ff2d00728c */ /* 0x000fe2000bf25310 */
[----:B------:R-:W-:Y:S04]  /*5370*/  PLOP3.LUT P1, PT, PT, PT, UP2, 0x80, 0x8 ;  /* 0x000000000008781c */ /* 0x000fe80003f2f028 */
[----:B------:R-:W-:Y:S06]  /*5380*/  @UP2 UPLOP3.LUT UP0, UPT, UPT, UPT, UP1, 0x80, 0x8 ;  /* 0x000000000008289c */ /* 0x000fec0003f0f010 */
[----:B------:R-:W-:Y:S01]  /*5390*/  PLOP3.LUT P0, PT, PT, PT, UP0, 0x80, 0x8 ;  /* 0x000000000008781c */ /* 0x000fe20003f0f008 */
[----:B------:R-:W-:Y:S01]  /*53a0*/  @!UPT UIADD3 URZ, UPT, UPT, URZ, URZ, URZ ;  /* 0x000000fffffff290 */ /* 0x000fe2000fffe0ff */
[----:B------:R-:W-:Y:S11]  /*53b0*/  BRA.U !UP1, `(.L_x_85) ;  /* 0x0000000109387547 */ /* 0x000ff6000b800000 */
[----:B------:R-:W-:Y:S01]  /*53c0*/  UISETP.NE.U32.AND UP0, UPT, UR38, URZ, UPT ;  /* 0x000000ff2600728c */ /* 0x000fe2000bf05070 */
[----:B------:R-:W-:Y:S02]  /*53d0*/  HFMA2 R0, -RZ, RZ, 0, 5.9604644775390625e-08 ;  /* 0x00000001ff007431 */ /* 0x000fe400000001ff */
[----:B------:R-:W-:Y:S01]  /*53e0*/  IMAD.MOV.U32 R155, RZ, RZ, 0x1 ;  /* 0x00000001ff9b7424 */ /* 0x000fe200078e00ff */
[----:B------:R-:W-:Y:S06]  /*53f0*/  UISETP.NE.AND.EX UP0, UPT, UR39, URZ, UPT, UP0 ;  /* 0x000000ff2700728c */ /* 0x000fec000bf05300 */
[----:B------:R-:W-:Y:S05]  /*5400*/  PLOP3.LUT P3, PT, PT, PT, UP0, 0x80, 0x8 ;  /* 0x000000000008781c */ /* 0x000fea0003f6f008 */
[----:B------:R-:W1:Y:S01]  /*5410*/  @UP0 LDCU.64 UR6, c[0x0][0x888] ;  /* 0x00011100ff0607ac */ /* 0x000e620008000a00 */
[----:B------:R-:W-:Y:S07]  /*5420*/  @UP0 UIMAD UR4, UR36, UR44, URZ ;  /* 0x0000002c240402a4 */ /* 0x000fee000f8e02ff */
[----:B------:R-:W-:Y:S01]  /*5430*/  @!P3 PRMT R155, R0, 0x7610, R155 ;  /* 0x00007610009bb816 */ /* 0x000fe2000000009b */
[----:B-1----:R-:W-:Y:S03]  /*5440*/  @UP0 UIMAD.WIDE UR6, UR4, 0x4, UR6 ;  /* 0x00000004040608a5 */ /* 0x002fe6000f8e0206 */
[----:B------:R-:W1:Y:S03]  /*5450*/  @!UP0 LDCU UR4, c[0x0][0x880] ;  /* 0x00011000ff0487ac */ /* 0x000e660008000800 */
[----:B------:R-:W-:Y:S01]  /*5460*/  IMAD.U32 R2, RZ, RZ, UR6 ;  /* 0x00000006ff027e24 */ /* 0x000fe2000f8e00ff */
[----:B------:R-:W-:Y:S05]  /*5470*/  MOV R3, UR7 ;  /* 0x0000000700037c02 */ /* 0x000fea0008000f00 */
[----:B-----5:R2:W5:Y:S02]  /*5480*/  @P3 LDG.E R81, desc[UR46][R2.64] ;  /* 0x0000002e02513981 */ /* 0x020564000c1e1900 */
[----:B-12---:R-:W-:Y:S02]  /*5490*/  @!P3 IMAD.U32 R81, RZ, RZ, UR4 ;  /* 0x00000004ff51be24 */ /* 0x006fe4000f8e00ff */
.L_x_85:
[----:B------:R-:W-:Y:S05]  /*54a0*/  @!P4 BRA `(.L_x_86) ;  /* 0x000000000020c947 */ /* 0x000fea0003800000 */
[----:B------:R-:W-:Y:S04]  /*54b0*/  ISETP.NE.U32.AND P3, PT, R148, RZ, PT ;  /* 0x000000ff9400720c */ /* 0x000fe80003f65070 */
[----:B------:R-:W-:Y:S11]  /*54c0*/  ISETP.NE.AND.EX P3, PT, R149, RZ, PT, P3 ;  /* 0x000000ff9500720c */ /* 0x000ff60003f65330 */
[----:B------:R-:W-:Y:S02]  /*54d0*/  @!UPT UIADD3 URZ, UPT, UPT, URZ, URZ, URZ ;  /* 0x000000fffffff290 */ /* 0x000fe4000fffe0ff */
[----:B------:R-:W1:Y:S01]  /*54e0*/  @P3 LDC.64 R2, c[0x0][0x8a8] ;  /* 0x00022a00ff023b82 */ /* 0x000e620000000a00 */
[----:B------:R-:W-:Y:S04]  /*54f0*/  @P3 IMAD R0, R150, UR36, RZ ;  /* 0x0000002496003c24 */ /* 0x000fe8000f8e02ff */
[----:B-1----:R-:W-:Y:S05]  /*5500*/  @P3 IMAD.WIDE R2, R0, 0x4, R2 ;  /* 0x0000000400023825 */ /* 0x002fea00078e0202 */
[----:B-----5:R1:W5:Y:S02]  /*5510*/  @P3 LDG.E R78, desc[UR46][R2.64] ;  /* 0x0000002e024e3981 */ /* 0x020364000c1e1900 */
[----:B-1----:R-:W2:Y:S02]  /*5520*/  @!P3 LDC R78, c[0x0][0x8a0] ;  /* 0x00022800ff4ebb82 */ /* 0x002ea40000000800 */
.L_x_86:
[----:B-----5:R-:W-:Y:S01]  /*5530*/  FSETP.NEU.AND P3, PT, R81, RZ, PT ;  /* 0x000000ff5100720b */ /* 0x020fe20003f6d000 */
[----:B------:R-:W-:Y:S01]  /*5540*/  IMAD.SHL.U32 R182, R160, 0x2, RZ ;  /* 0x00000002a0b67824 */ /* 0x000fe200078e00ff */
[----:B------:R-:W-:Y:S01]  /*5550*/  SEL R3, RZ, 0xffffffff, P2 ;  /* 0xffffffffff037807 */ /* 0x000fe20001000000 */
[----:B------:R-:W-:Y:S01]  /*5560*/  IMAD.SHL.U32 R100, R168, 0x10, RZ ;  /* 0x00000010a8647824 */ /* 0x000fe200078e00ff */
[----:B------:R-:W-:Y:S01]  /*5570*/  @P1 LOP3.LUT P2, RZ, R155, 0xff, RZ, 0xc0, !PT ;  /* 0x000000ff9bff1812 */ /* 0x000fe2000784c0ff */
[----:B------:R-:W-:Y:S01]  /*5580*/  VIADD R181, R182, UR48 ;  /* 0x00000030b6b57c36 */ /* 0x000fe20008000000 */
[----:B------:R-:W-:Y:S01]  /*5590*/  @P1 SEL R2, RZ, 0xffffffff, P3 ;  /* 0xffffffffff021807 */ /* 0x000fe20001800000 */
[----:B------:R-:W-:Y:S01]  /*55a0*/  IMAD.MOV.U32 R108, RZ, RZ, -0x10 ;  /* 0xfffffff0ff6c7424 */ /* 0x000fe200078e00ff */
[----:B------:R-:W-:Y:S01]  /*55b0*/  LOP3.LUT R167, R167, 0x1, RZ, 0x3c, !PT ;  /* 0x00000001a7a77812 */ /* 0x000fe200078e3cff */
[----:B------:R-:W-:Y:S01]  /*55c0*/  IMAD.SHL.U32 R102, R169, 0x10, RZ ;  /* 0x00000010a9667824 */ /* 0x000fe200078e00ff */
[----:B------:R-:W-:Y:S01]  /*55d0*/  @P0 SEL R2, R3, R2, !P2 ;  /* 0x0000000203020207 */ /* 0x000fe20005000000 */
[C---:B------:R-:W-:Y:S01]  /*55e0*/  IMAD.IADD R177, R181.reuse, 0x1, R100 ;  /* 0x00000001b5b17824 */ /* 0x040fe200078e0264 */
[----:B------:R-:W-:Y:S01]  /*55f0*/  LEA R87, R76, UR48, 0x3 ;  /* 0x000000304c577c11 */ /* 0x000fe2000f8e18ff */
[----:B------:R-:W-:Y:S01]  /*5600*/  IMAD.IADD R180, R181, 0x1, R102 ;  /* 0x00000001b5b47824 */ /* 0x000fe200078e0266 */
[----:B------:R-:W-:Y:S01]  /*5610*/  @P1 LOP3.LUT R2, R2, 0x1, RZ, 0xc0, !PT ;  /* 0x0000000102021812 */ /* 0x000fe200078ec0ff */
[----:B------:R-:W-:Y:S01]  /*5620*/  IMAD.IADD R175, R102, 0x1, R177 ;  /* 0x0000000166af7824 */ /* 0x000fe200078e02b1 */
[----:B------:R-:W-:Y:S01]  /*5630*/  SHF.L.U32 R0, R166, 0x1f, RZ ;  /* 0x0000001fa6007819 */ /* 0x000fe200000006ff */
[----:B------:R-:W-:Y:S01]  /*5640*/  BSSY B1, `(.L_x_87) ;  /* 0x000004a000017945 */ /* 0x000fe20003800000 */
[----:B------:R-:W-:Y:S01]  /*5650*/  ISETP.NE.U32.OR P4, PT, R2, 0x1, !P1 ;  /* 0x000000010200780c */ /* 0x000fe20004f85470 */
[----:B------:R-:W-:Y:S01]  /*5660*/  IMAD.MOV.U32 R103, RZ, RZ, 0x1 ;  /* 0x00000001ff677424 */ /* 0x000fe200078e00ff */
[----:B------:R-:W-:Y:S01]  /*5670*/  PLOP3.LUT P2, PT, PT, PT, UP1, 0x80, 0x8 ;  /* 0x000000000008781c */ /* 0x000fe20003f4f018 */
[----:B------:R-:W-:Y:S01]  /*5680*/  IMAD R80, R76, 0x100, R79 ;  /* 0x000001004c507824 */ /* 0x000fe200078e024f */
[----:B------:R-:W-:Y:S01]  /*5690*/  SEL R2, RZ, 0xffffffff, P3 ;  /* 0xffffffffff027807 */ /* 0x000fe20001800000 */
[----:B------:R-:W-:Y:S01]  /*56a0*/  IMAD.MOV.U32 R101, RZ, RZ, RZ ;  /* 0x000000ffff657224 */ /* 0x000fe200078e00ff */
[----:B------:R-:W-:Y:S02]  /*56b0*/  LOP3.LUT P3, R172, R155, 0xff, RZ, 0xc0, !PT ;  /* 0x000000ff9bac7812 */ /* 0x000fe4000786c0ff */
[----:B------:R-:W-:Y:S02]  /*56c0*/  CS2R R146, SRZ ;  /* 0x0000000000927805 */ /* 0x000fe4000001ff00 */
[----:B------:R-:W-:Y:S02]  /*56d0*/  P2R R179, PR, RZ, 0x10 ;  /* 0x00000010ffb37803 */ /* 0x000fe40000000000 */
[----:B------:R-:W-:Y:S02]  /*56e0*/  CS2R R144, SRZ ;  /* 0x0000000000907805 */ /* 0x000fe4000001ff00 */
[----:B------:R-:W-:Y:S02]  /*56f0*/  CS2R R138, SRZ ;  /* 0x00000000008a7805 */ /* 0x000fe4000001ff00 */
[----:B------:R-:W-:Y:S02]  /*5700*/  CS2R R136, SRZ ;  /* 0x0000000000887805 */ /* 0x000fe4000001ff00 */
[----:B------:R-:W-:Y:S02]  /*5710*/  CS2R R130, SRZ ;  /* 0x0000000000827805 */ /* 0x000fe4000001ff00 */
[----:B------:R-:W-:Y:S02]  /*5720*/  @P4 SHF.L.U32 R4, R167, 0x1f, RZ ;  /* 0x0000001fa7044819 */ /* 0x000fe400000006ff */
[----:B------:R-:W-:Y:S02]  /*5730*/  CS2R R128, SRZ ;  /* 0x0000000000807805 */ /* 0x000fe4000001ff00 */
[----:B------:R-:W-:Y:S02]  /*5740*/  @P2 SEL R2, R3, R2, !P3 ;  /* 0x0000000203022207 */ /* 0x000fe40005800000 */
[----:B------:R-:W-:Y:S01]  /*5750*/  CS2R R122, SRZ ;  /* 0x00000000007a7805 */ /* 0x000fe2000001ff00 */
[----:B------:R-:W1:Y:S01]  /*5760*/  @P4 SYNCS.PHASECHK.TRANS64.TRYWAIT P1, [UR48+0x30], R4 ;  /* 0x00003004ff0045a7 */ /* 0x000e620008021130 */
[----:B------:R-:W-:Y:S02]  /*5770*/  CS2R R120, SRZ ;  /* 0x0000000000787805 */ /* 0x000fe4000001ff00 */
[----:B------:R-:W-:Y:S02]  /*5780*/  LOP3.LUT R2, R2, 0x1, RZ, 0xc0, !PT ;  /* 0x0000000102027812 */ /* 0x000fe400078ec0ff */
[----:B------:R-:W-:Y:S02]  /*5790*/  CS2R R114, SRZ ;  /* 0x0000000000727805 */ /* 0x000fe4000001ff00 */
[----:B------:R-:W-:Y:S02]  /*57a0*/  CS2R R112, SRZ ;  /* 0x0000000000707805 */ /* 0x000fe4000001ff00 */
[----:B------:R-:W-:Y:S02]  /*57b0*/  CS2R R106, SRZ ;  /* 0x00000000006a7805 */ /* 0x000fe4000001ff00 */
[----:B------:R-:W-:Y:S02]  /*57c0*/  ISETP.NE.U32.AND P2, PT, R2, 0x1, PT ;  /* 0x000000010200780c */ /* 0x000fe40003f45070 */
[----:B------:R-:W-:Y:S02]  /*57d0*/  CS2R R104, SRZ ;  /* 0x0000000000687805 */ /* 0x000fe4000001ff00 */
[----:B------:R-:W-:Y:S02]  /*57e0*/  CS2R R98, SRZ ;  /* 0x0000000000627805 */ /* 0x000fe4000001ff00 */
[----:B------:R-:W-:Y:S02]  /*57f0*/  CS2R R96, SRZ ;  /* 0x0000000000607805 */ /* 0x000fe4000001ff00 */
[----:B------:R-:W-:Y:S02]  /*5800*/  P2R R109, PR, RZ, 0x4 ;  /* 0x00000004ff6d7803 */ /* 0x000fe40000000000 */
[----:B------:R-:W-:Y:S02]  /*5810*/  CS2R R90, SRZ ;  /* 0x00000000005a7805 */ /* 0x000fe4000001ff00 */
[----:B------:R-:W-:Y:S02]  /*5820*/  ISETP.NE.U32.AND P2, PT, R161, 0x1, PT ;  /* 0x00000001a100780c */ /* 0x000fe40003f45070 */
[----:B------:R-:W-:Y:S01]  /*5830*/  CS2R R88, SRZ ;  /* 0x0000000000587805 */ /* 0x000fe2000001ff00 */
[----:B------:R3:W4:Y:S01]  /*5840*/  SYNCS.PHASECHK.TRANS64.TRYWAIT P0, [R87+URZ+0xa0], R0 ;  /* 0x0000a000570075a7 */ /* 0x00072200080011ff */
[----:B------:R-:W-:Y:S05]  /*5850*/  SEL R108, R108, 0x10, !P2 ;  /* 0x000000106c6c7807 */ /* 0x000fea0005000000 */
[----:B------:R-:W-:Y:S02]  /*5860*/  IMAD.IADD R181, R181, 0x1, R108 ;  /* 0x00000001b5b57824 */ /* 0x000fe400078e026c */
[C---:B------:R-:W-:Y:S02]  /*5870*/  IMAD.IADD R178, R108.reuse, 0x1, R180 ;  /* 0x000000016cb27824 */ /* 0x040fe400078e02b4 */
[C---:B------:R-:W-:Y:S02]  /*5880*/  IMAD.IADD R176, R108.reuse, 0x1, R177 ;  /* 0x000000016cb07824 */ /* 0x040fe400078e02b1 */
[----:B------:R-:W-:Y:S01]  /*5890*/  IMAD.IADD R174, R108, 0x1, R175 ;  /* 0x000000016cae7824 */ /* 0x000fe200078e02af */
[----:B-1----:R-:W-:Y:S01]  /*58a0*/  @P4 SEL R103, RZ, 0x1, !P1 ;  /* 0x00000001ff674807 */ /* 0x002fe20004800000 */
[----:B---3--:R-:W-:Y:S06]  /*58b0*/  @!P4 BRA `(.L_x_88) ;  /* 0x000000000088c947 */ /* 0x008fec0003800000 */
[----:B------:R-:W-:Y:S01]  /*58c0*/  IMAD.MOV.U32 R147, RZ, RZ, RZ ;  /* 0x000000ffff937224 */ /* 0x000fe200078e00ff */
[----:B------:R-:W-:Y:S01]  /*58d0*/  ISETP.NE.AND P1, PT, R103, RZ, PT ;  /* 0x000000ff6700720c */ /* 0x000fe20003f25270 */
[----:B------:R-:W-:Y:S01]  /*58e0*/  BSSY B0, `(.L_x_89) ;  /* 0x0000014000007945 */ /* 0x000fe20003800000 */
[----:B------:R-:W-:Y:S02]  /*58f0*/  CS2R R90, SRZ ;  /* 0x00000000005a7805 */ /* 0x000fe4000001ff00 */
        /* <DEDUP_REMOVED lines=13> */
[----:B------:R-:W-:Y:S01]  /*59d0*/  CS2R R144, SRZ ;  /* 0x0000000000907805 */ /* 0x000fe2000001ff00 */
[----:B------:R-:W-:Y:S06]  /*59e0*/  @P1 BRA `(.L_x_90) ;  /* 0x00000000000c1947 */ /* 0x000fec0003800000 */
[----:B------:R-:W-:Y:S04]  /*59f0*/  SHF.L.U32 R3, R167, 0x1f, RZ ;  /* 0x0000001fa7037819 */ /* 0x000fe800000006ff */
[----:B------:R-:W1:Y:S02]  /*5a00*/  SYNCS.PHASECHK.TRANS64.TRYWAIT P1, [UR48+0x30], R3 ;  /* 0x00003003ff0075a7 */ /* 0x000e640008021130 */
[----:B-1----:R-:W-:Y:S05]  /*5a10*/  @!P1 BRA `(.L_x_91) ;  /* 0x0000005800d49947 */ /* 0x002fea0003800000 */
.L_x_90:
[----:B------:R-:W-:Y:S05]  /*5a20*/  BSYNC B0 ;  /* 0x0000000000007941 */ /* 0x000fea0003800000 */
.L_x_89:
[----:B------:R-:W-:Y:S01]  /*5a30*/  ISETP.NE.AND P1, PT, R109, RZ, PT ;  /* 0x000000ff6d00720c */ /* 0x000fe20003f25270 */
[----:B------:R-:W-:Y:S11]  /*5a40*/  HFMA2 R101, -RZ, RZ, 0, 5.9604644775390625e-08 ;  /* 0x00000001ff657431 */ /* 0x000ff600000001ff */
[----:B------:R-:W-:Y:S01]  /*5a50*/  @!UPT UIADD3 URZ, UPT, UPT, URZ, URZ, URZ ;  /* 0x000000fffffff290 */ /* 0x000fe2000fffe0ff */
[----:B------:R3:W1:Y:S04]  /*5a60*/  @P1 LDS.128 R88, [R182+UR48+0x400] ;  /* 0x00040030b6581984 */ /* 0x0006680008000c00 */
[----:B------:R3:W1:Y:S04]  /*5a70*/  @P1 LDS.128 R96, [R181+0x400] ;  /* 0x00040000b5601984 */ /* 0x0006680000000c00 */
[----:B------:R3:W1:Y:S04]  /*5a80*/  @P1 LDS.128 R104, [R180+0x400] ;  /* 0x00040000b4681984 */ /* 0x0006680000000c00 */
[----:B------:R3:W1:Y:S04]  /*5a90*/  @P1 LDS.128 R112, [R178+0x400] ;  /* 0x00040000b2701984 */ /* 0x0006680000000c00 */
[----:B------:R3:W1:Y:S04]  /*5aa0*/  @P1 LDS.128 R120, [R177+0x400] ;  /* 0x00040000b1781984 */ /* 0x0006680000000c00 */
[----:B------:R3:W1:Y:S04]  /*5ab0*/  @P1 LDS.128 R128, [R176+0x400] ;  /* 0x00040000b0801984 */ /* 0x0006680000000c00 */
[----:B------:R3:W1:Y:S04]  /*5ac0*/  @P1 LDS.128 R136, [R175+0x400] ;  /* 0x00040000af881984 */ /* 0x0006680000000c00 */
[----:B------:R3:W1:Y:S02]  /*5ad0*/  @P1 LDS.128 R144, [R174+0x400] ;  /* 0x00040000ae901984 */ /* 0x0006640000000c00 */
.L_x_88:
[----:B------:R-:W-:Y:S05]  /*5ae0*/  BSYNC B1 ;  /* 0x0000000000017941 */ /* 0x000fea0003800000 */
.L_x_87:
[----:B-1----:R-:W-:Y:S04]  /*5af0*/  SHF.R.U32.HI R3, RZ, 0x15, R80 ;  /* 0x00000015ff037819 */ /* 0x002fe80000011650 */
[----:B------:R-:W-:Y:S01]  /*5b00*/  LOP3.LUT P1, RZ, R3, 0x3, R162, 0x48, !PT ;  /* 0x0000000303ff7812 */ /* 0x000fe200078248a2 */
[----:B------:R-:W-:Y:S01]  /*5b10*/  @!UPT UIADD3 URZ, UPT, UPT, URZ, URZ, URZ ;  /* 0x000000fffffff290 */ /* 0x000fe2000fffe0ff */
[----:B----4-:R-:W-:Y:S11]  /*5b20*/  @P0 BRA `(.L_x_92) ;  /* 0x0000000000080947 */ /* 0x010ff60003800000 */
[----:B------:R-:W1:Y:S02]  /*5b30*/  SYNCS.PHASECHK.TRANS64.TRYWAIT P0, [R87+URZ+0xa0], R0 ;  /* 0x0000a000570075a7 */ /* 0x000e6400080011ff */
[----:B-1----:R-:W-:Y:S05]  /*5b40*/  @!P0 BRA `(.L_x_93) ;  /* 0x0000005800a08947 */ /* 0x002fea0003800000 */
.L_x_92:
[----:B------:R-:W-:Y:S05]  /*5b50*/  @!P1 BRA `(.L_x_94) ;  /* 0x0000000000409947 */ /* 0x000fea0003800000 */
[----:B------:R-:W4:Y:S01]  /*5b60*/  LDCU.64 UR8, c[0x4][0x70] ;  /* 0x01000e00ff0877ac */ /* 0x000f220008000a00 */
[----:B------:R-:W-:Y:S01]  /*5b70*/  MOV R3, 0x0 ;  /* 0x0000000000037802 */ /* 0x000fe20000000f00 */
[----:B------:R-:W-:Y:S02]  /*5b80*/  HFMA2 R12, -RZ, RZ, 0, 5.9604644775390625e-08 ;  /* 0x00000001ff0c7431 */ /* 0x000fe400000001ff */
[----:B------:R-:W-:Y:S02]  /*5b90*/  IMAD.MOV.U32 R8, RZ, RZ, 0x192 ;  /* 0x00000192ff087424 */ /* 0x000fe400078e00ff */
[----:B------:R-:W-:Y:S01]  /*5ba0*/  IMAD.MOV.U32 R13, RZ, RZ, RZ ;  /* 0x000000ffff0d7224 */ /* 0x000fe200078e00ff */
[----:B------:R-:W5:Y:S01]  /*5bb0*/  LDCU.64 UR6, c[0x4][0x78] ;  /* 0x01000f00ff0677ac */ /* 0x000f620008000a00 */
[----:B------:R-:W1:Y:S01]  /*5bc0*/  LDC.64 R2, c[0x4][R3] ;  /* 0x0100000003027b82 */ /* 0x000e620000000a00 */
[----:B------:R-:W2:Y:S01]  /*5bd0*/  LDCU.64 UR4, c[0x4][0x10] ;  /* 0x01000200ff0477ac */ /* 0x000ea20008000a00 */
[----:B----4-:R-:W-:Y:S01]  /*5be0*/  MOV R5, UR9 ;  /* 0x0000000900057c02 */ /* 0x010fe20008000f00 */
[----:B------:R-:W-:Y:S01]  /*5bf0*/  IMAD.U32 R4, RZ, RZ, UR8 ;  /* 0x00000008ff047e24 */ /* 0x000fe2000f8e00ff */
[----:B-----5:R-:W-:Y:S01]  /*5c00*/  MOV R7, UR7 ;  /* 0x0000000700077c02 */ /* 0x020fe20008000f00 */
[----:B------:R-:W-:Y:S01]  /*5c10*/  IMAD.U32 R6, RZ, RZ, UR6 ;  /* 0x00000006ff067e24 */ /* 0x000fe2000f8e00ff */
[----:B--2---:R-:W-:Y:S01]  /*5c20*/  MOV R11, UR5 ;  /* 0x00000005000b7c02 */ /* 0x004fe20008000f00 */
[----:B------:R-:W-:Y:S02]  /*5c30*/  IMAD.U32 R10, RZ, RZ, UR4 ;  /* 0x00000004ff0a7e24 */ /* 0x000fe4000f8e00ff */
[----:B------:R-:W-:Y:S07]  /*5c40*/  LEPC R20, `(.L_x_94) ;  /* 0x000000001014794e */ /* 0x000fee0000000000 */
[----:B-1-3--:R-:W-:Y:S05]  /*5c50*/  CALL.ABS.NOINC R2 ;  /* 0x0000000002007343 */ /* 0x00afea0003c00000 */
.L_x_94:
[----:B------:R-:W-:Y:S01]  /*5c60*/  SHF.L.U32 R82, R88, 0x10, RZ ;  /* 0x0000001058527819 */ /* 0x000fe200000006ff */
[----:B------:R-:W-:Y:S05]  /*5c70*/  WARPSYNC.ALL ;  /* 0x0000000000007948 */ /* 0x000fea0003800000 */
[----:B------:R-:W-:Y:S01]  /*5c80*/  R2UR UR4, R80 ;  /* 0x00000000500472ca */ /* 0x000fe200000e0000 */
[----:B------:R-:W-:Y:S01]  /*5c90*/  BSSY.RECONVERGENT B0, `(.L_x_95) ;  /* 0x00000fc000007945 */ /* 0x000fe20003800200 */
[----:B------:R-:W-:Y:S02]  /*5ca0*/  LOP3.LUT R83, R88, 0xffff0000, RZ, 0xc0, !PT ;  /* 0xffff000058537812 */ /* 0x000fe400078ec0ff */
[----:B------:R-:W-:Y:S02]  /*5cb0*/  LOP3.LUT R84, R89, 0xffff0000, RZ, 0xc0, !PT ;  /* 0xffff000059547812 */ /* 0x000fe400078ec0ff */
[C---:B------:R-:W-:Y:S02]  /*5cc0*/  SHF.L.U32 R85, R107.reuse, 0x10, RZ ;  /* 0x000000106b557819 */ /* 0x040fe400000006ff */
[----:B------:R-:W-:Y:S02]  /*5cd0*/  LOP3.LUT R86, R107, 0xffff0000, RZ, 0xc0, !PT ;  /* 0xffff00006b567812 */ /* 0x000fe400078ec0ff */
[----:B------:R-:W-:Y:S03]  /*5ce0*/  ISETP.NE.AND P0, PT, R170, RZ, PT ;  /* 0x000000ffaa00720c */ /* 0x000fe60003f05270 */
[----:B------:R-:W1:Y:S02]  /*5cf0*/  LDTM.x64 R4, tmem[UR4] ;  /* 0x00000004000479ee */ /* 0x000e640008340000 */
[C---:B-12---:R-:W-:Y:S01]  /*5d00*/  FMUL R0, R78.reuse, R4 ;  /* 0x000000044e007220 */ /* 0x046fe20000400000 */
[C---:B------:R-:W-:Y:S01]  /*5d10*/  FMUL R2, R78.reuse, R5 ;  /* 0x000000054e027220 */ /* 0x040fe20000400000 */
[C---:B------:R-:W-:Y:S01]  /*5d20*/  FMUL R3, R78.reuse, R6 ;  /* 0x000000064e037220 */ /* 0x040fe20000400000 */
[----:B------:R-:W-:Y:S01]  /*5d30*/  FMUL R7, R78, R7 ;  /* 0x000000074e077220 */ /* 0x000fe20000400000 */
[----:B------:R-:W-:Y:S01]  /*5d40*/  FFMA R0, R81, R82, R0 ;  /* 0x0000005251007223 */ /* 0x000fe20000000000 */
[----:B------:R-:W-:Y:S01]  /*5d50*/  SHF.L.U32 R82, R89, 0x10, RZ ;  /* 0x0000001059527819 */ /* 0x000fe200000006ff */
[C---:B------:R-:W-:Y:S01]  /*5d60*/  FFMA R2, R81.reuse, R83, R2 ;  /* 0x0000005351027223 */ /* 0x040fe20000000002 */
[----:B------:R-:W-:Y:S01]  /*5d70*/  SHF.L.U32 R83, R90, 0x10, RZ ;  /* 0x000000105a537819 */ /* 0x000fe200000006ff */
[C---:B------:R-:W-:Y:S01]  /*5d80*/  FMUL R4, R78.reuse, R8 ;  /* 0x000000084e047220 */ /* 0x040fe20000400000 */
[----:B------:R-:W-:Y:S01]  /*5d90*/  FMUL R5, R78, R9 ;  /* 0x000000094e057220 */ /* 0x000fe20000400000 */
[C---:B------:R-:W-:Y:S01]  /*5da0*/  FFMA R3, R81.reuse, R82, R3 ;  /* 0x0000005251037223 */ /* 0x040fe20000000003 */
[----:B------:R-:W-:Y:S01]  /*5db0*/  LOP3.LUT R82, R90, 0xffff0000, RZ, 0xc0, !PT ;  /* 0xffff00005a527812 */ /* 0x000fe200078ec0ff */
[----:B------:R-:W-:Y:S01]  /*5dc0*/  FFMA R7, R81, R84, R7 ;  /* 0x0000005451077223 */ /* 0x000fe20000000007 */
[----:B------:R-:W-:Y:S01]  /*5dd0*/  LOP3.LUT R84, R91, 0xffff0000, RZ, 0xc0, !PT ;  /* 0xffff00005b547812 */ /* 0x000fe200078ec0ff */
[----:B------:R-:W-:Y:S01]  /*5de0*/  FFMA R4, R81, R83, R4 ;  /* 0x0000005351047223 */ /* 0x000fe20000000004 */
[----:B------:R-:W-:Y:S01]  /*5df0*/  SHF.L.U32 R83, R91, 0x10, RZ ;  /* 0x000000105b537819 */ /* 0x000fe200000006ff */
[----:B------:R-:W-:Y:S01]  /*5e00*/  FMUL R6, R78, R10 ;  /* 0x0000000a4e067220 */ /* 0x000fe20000400000 */
[----:B------:R-:W-:Y:S01]  /*5e10*/  F2FP.BF16.F32.PACK_AB R92, R2, R0 ;  /* 0x00000000025c723e */ /* 0x000fe200000010ff */
[----:B------:R-:W-:Y:S01]  /*5e20*/  FMUL R11, R78, R11 ;  /* 0x0000000b4e0b7220 */ /* 0x000fe20000400000 */
[----:B------:R-:W-:Y:S01]  /*5e30*/  F2FP.BF16.F32.PACK_AB R93, R7, R3 ;  /* 0x00000003075d723e */ /* 0x000fe200000010ff */
[C---:B------:R-:W-:Y:S01]  /*5e40*/  FFMA R5, R81.reuse, R82, R5 ;  /* 0x0000005251057223 */ /* 0x040fe20000000005 */
[----:B------:R-:W-:Y:S01]  /*5e50*/  SHF.L.U32 R82, R96, 0x10, RZ ;  /* 0x0000001060527819 */ /* 0x000fe200000006ff */
[----:B------:R-:W-:Y:S01]  /*5e60*/  FFMA R6, R81, R83, R6 ;  /* 0x0000005351067223 */ /* 0x000fe20000000006 */
[----:B------:R-:W-:Y:S01]  /*5e70*/  SHF.L.U32 R83, R98, 0x10, RZ ;  /* 0x0000001062537819 */ /* 0x000fe200000006ff */
[----:B------:R-:W-:Y:S01]  /*5e80*/  FMUL R8, R78, R12 ;  /* 0x0000000c4e087220 */ /* 0x000fe20000400000 */
[----:B------:R-:W-:Y:S01]  /*5e90*/  F2FP.BF16.F32.PACK_AB R94, R5, R4 ;  /* 0x00000004055e723e */ /* 0x000fe200000010ff */
[C---:B------:R-:W-:Y:S01]  /*5ea0*/  FFMA R11, R81.reuse, R84, R11 ;  /* 0x00000054510b7223 */ /* 0x040fe2000000000b */
[----:B------:R-:W-:Y:S01]  /*5eb0*/  LOP3.LUT R84, R96, 0xffff0000, RZ, 0xc0, !PT ;  /* 0xffff000060547812 */ /* 0x000fe200078ec0ff */
[C---:B------:R-:W-:Y:S01]  /*5ec0*/  FMUL R9, R78.reuse, R13 ;  /* 0x0000000d4e097220 */ /* 0x040fe20000400000 */
[----:B------:R-:W-:Y:S01]  /*5ed0*/  FFMA R8, R81, R82, R8 ;  /* 0x0000005251087223 */ /* 0x000fe20000000008 */
[----:B------:R-:W-:Y:S01]  /*5ee0*/  SHF.L.U32 R82, R97, 0x10, RZ ;  /* 0x0000001061527819 */ /* 0x000fe200000006ff */
[C---:B------:R-:W-:Y:S01]  /*5ef0*/  FMUL R10, R78.reuse, R14 ;  /* 0x0000000e4e0a7220 */ /* 0x040fe20000400000 */
[----:B------:R-:W-:Y:S01]  /*5f00*/  F2FP.BF16.F32.PACK_AB R95, R11, R6 ;  /* 0x000000060b5f723e */ /* 0x000fe200000010ff */
[----:B------:R-:W-:Y:S01]  /*5f10*/  FFMA R9, R81, R84, R9 ;  /* 0x0000005451097223 */ /* 0x000fe20000000009 */
[----:B------:R-:W-:Y:S01]  /*5f20*/  LOP3.LUT R84, R97, 0xffff0000, RZ, 0xc0, !PT ;  /* 0xffff000061547812 */ /* 0x000fe200078ec0ff */
[----:B------:R-:W-:Y:S01]  /*5f30*/  FMUL R15, R78, R15 ;  /* 0x0000000f4e0f7220 */ /* 0x000fe20000400000 */
[----:B------:R-:W-:Y:S01]  /*5f40*/  FFMA R10, R81, R82, R10 ;  /* 0x00000052510a7223 */ /* 0x000fe2000000000a */
[----:B------:R-:W-:Y:S01]  /*5f50*/  LOP3.LUT R82, R98, 0xffff0000, RZ, 0xc0, !PT ;  /* 0xffff000062527812 */ /* 0x000fe200078ec0ff */
[C---:B------:R-:W-:Y:S01]  /*5f60*/  FMUL R12, R78.reuse, R16 ;  /* 0x000000104e0c7220 */ /* 0x040fe20000400000 */
[----:B------:R-:W-:Y:S01]  /*5f70*/  F2FP.BF16.F32.PACK_AB R116, R9, R8 ;  /* 0x000000080974723e */ /* 0x000fe200000010ff */
[----:B------:R-:W-:Y:S01]  /*5f80*/  FMUL R13, R78, R17 ;  /* 0x000000114e0d7220 */ /* 0x000fe20000400000 */
[----:B------:R-:W-:Y:S01]  /*5f90*/  FFMA R15, R81, R84, R15 ;  /* 0x00000054510f7223 */ /* 0x000fe2000000000f */
[----:B------:R-:W-:Y:S01]  /*5fa0*/  LOP3.LUT R84, R99, 0xffff0000, RZ, 0xc0, !PT ;  /* 0xffff000063547812 */ /* 0x000fe200078ec0ff */
[----:B------:R-:W-:Y:S01]  /*5fb0*/  FFMA R12, R81, R83, R12 ;  /* 0x00000053510c7223 */ /* 0x000fe2000000000c */
[----:B------:R-:W-:Y:S01]  /*5fc0*/  SHF.L.U32 R83, R99, 0x10, RZ ;  /* 0x0000001063537819 */ /* 0x000fe200000006ff */
[----:B------:R-:W-:Y:S01]  /*5fd0*/  FFMA R13, R81, R82, R13 ;  /* 0x00000052510d7223 */ /* 0x000fe2000000000d */
[----:B------:R-:W-:Y:S01]  /*5fe0*/  SHF.L.U32 R82, R104, 0x10, RZ ;  /* 0x0000001068527819 */ /* 0x000fe200000006ff */
[C---:B------:R-:W-:Y:S01]  /*5ff0*/  FMUL R14, R78.reuse, R18 ;  /* 0x000000124e0e7220 */ /* 0x040fe20000400000 */
[----:B------:R-:W-:Y:S01]  /*6000*/  F2FP.BF16.F32.PACK_AB R117, R15, R10 ;  /* 0x0000000a0f75723e */ /* 0x000fe200000010ff */
[C---:B------:R-:W-:Y:S01]  /*6010*/  FMUL R19, R78.reuse, R19 ;  /* 0x000000134e137220 */ /* 0x040fe20000400000 */
[----:B------:R-:W-:Y:S01]  /*6020*/  F2FP.BF16.F32.PACK_AB R118, R13, R12 ;  /* 0x0000000c0d76723e */ /* 0x000fe200000010ff */
[----:B------:R-:W-:Y:S01]  /*6030*/  FMUL R16, R78, R20 ;  /* 0x000000144e107220 */ /* 0x000fe20000400000 */
[C---:B------:R-:W-:Y:S01]  /*6040*/  FFMA R14, R81.reuse, R83, R14 ;  /* 0x00000053510e7223 */ /* 0x040fe2000000000e */
[----:B------:R-:W-:Y:S01]  /*6050*/  SHF.L.U32 R83, R106, 0x10, RZ ;  /* 0x000000106a537819 */ /* 0x000fe200000006ff */
[C---:B------:R-:W-:Y:S01]  /*6060*/  FFMA R19, R81.reuse, R84, R19 ;  /* 0x0000005451137223 */ /* 0x040fe20000000013 */
[----:B------:R-:W-:Y:S01]  /*6070*/  LOP3.LUT R84, R104, 0xffff0000, RZ, 0xc0, !PT ;  /* 0xffff000068547812 */ /* 0x000fe200078ec0ff */
[----:B------:R-:W-:Y:S01]  /*6080*/  FFMA R16, R81, R82, R16 ;  /* 0x0000005251107223 */ /* 0x000fe20000000010 */
[----:B------:R-:W-:Y:S01]  /*6090*/  SHF.L.U32 R82, R105, 0x10, RZ ;  /* 0x0000001069527819 */ /* 0x000fe200000006ff */
[C---:B------:R-:W-:Y:S01]  /*60a0*/  FMUL R17, R78.reuse, R21 ;  /* 0x000000154e117220 */ /* 0x040fe20000400000 */
[----:B------:R-:W-:Y:S01]  /*60b0*/  F2FP.BF16.F32.PACK_AB R119, R19, R14 ;  /* 0x0000000e1377723e */ /* 0x000fe200000010ff */
[C---:B------:R-:W-:Y:S01]  /*60c0*/  FMUL R18, R78.reuse, R22 ;  /* 0x000000164e127220 */ /* 0x040fe20000400000 */
[----:B------:R-:W-:Y:S01]  /*60d0*/  FMUL R23, R78, R23 ;  /* 0x000000174e177220 */ /* 0x000fe20000400000 */
[C---:B------:R-:W-:Y:S01]  /*60e0*/  FFMA R17, R81.reuse, R84, R17 ;  /* 0x0000005451117223 */ /* 0x040fe20000000011 */
[----:B------:R-:W-:Y:S01]  /*60f0*/  LOP3.LUT R84, R106, 0xffff0000, RZ, 0xc0, !PT ;  /* 0xffff00006a547812 */ /* 0x000fe200078ec0ff */
[----:B------:R-:W-:Y:S01]  /*6100*/  FFMA R18, R81, R82, R18 ;  /* 0x0000005251127223 */ /* 0x000fe20000000012 */
[----:B------:R-:W-:Y:S01]  /*6110*/  LOP3.LUT R82, R105, 0xffff0000, RZ, 0xc0, !PT ;  /* 0xffff000069527812 */ /* 0x000fe200078ec0ff */
[C---:B------:R-:W-:Y:S01]  /*6120*/  FMUL R20, R78.reuse, R24 ;  /* 0x000000184e147220 */ /* 0x040fe20000400000 */
[----:B------:R-:W-:Y:S01]  /*6130*/  F2FP.BF16.F32.PACK_AB R124, R17, R16 ;  /* 0x00000010117c723e */ /* 0x000fe200000010ff */
[C---:B------:R-:W-:Y:S01]  /*6140*/  FMUL R21, R78.reuse, R25 ;  /* 0x000000194e157220 */ /* 0x040fe20000400000 */
[----:B------:R-:W-:Y:S01]  /*6150*/  FMUL R22, R78, R26 ;  /* 0x0000001a4e167220 */ /* 0x000fe20000400000 */
[C---:B------:R-:W-:Y:S01]  /*6160*/  FFMA R23, R81.reuse, R82, R23 ;  /* 0x0000005251177223 */ /* 0x040fe20000000017 */
[----:B------:R-:W-:Y:S01]  /*6170*/  SHF.L.U32 R82, R112, 0x10, RZ ;  /* 0x0000001070527819 */ /* 0x000fe200000006ff */
[C---:B------:R-:W-:Y:S01]  /*6180*/  FMUL R27, R78.reuse, R27 ;  /* 0x0000001b4e1b7220 */ /* 0x040fe20000400000 */
[----:B------:R-:W-:Y:S01]  /*6190*/  FFMA R20, R81, R83, R20 ;  /* 0x0000005351147223 */ /* 0x000fe20000000014 */
[----:B------:R-:W-:Y:S01]  /*61a0*/  SHF.L.U32 R83, R113, 0x10, RZ ;  /* 0x0000001071537819 */ /* 0x000fe200000006ff */
[----:B------:R-:W-:Y:S01]  /*61b0*/  FMUL R24, R78, R28 ;  /* 0x0000001c4e187220 */ /* 0x000fe20000400000 */
[----:B------:R-:W-:Y:S01]  /*61c0*/  F2FP.BF16.F32.PACK_AB R125, R23, R18 ;  /* 0x00000012177d723e */ /* 0x000fe200000010ff */
[C---:B------:R-:W-:Y:S01]  /*61d0*/  FFMA R21, R81.reuse, R84, R21 ;  /* 0x0000005451157223 */ /* 0x040fe20000000015 */
[----:B------:R-:W-:Y:S01]  /*61e0*/  LOP3.LUT R84, R112, 0xffff0000, RZ, 0xc0, !PT ;  /* 0xffff000070547812 */ /* 0x000fe200078ec0ff */
[----:B------:R-:W-:Y:S01]  /*61f0*/  FFMA R22, R81, R85, R22 ;  /* 0x0000005551167223 */ /* 0x000fe20000000016 */
[----:B------:R-:W-:Y:S01]  /*6200*/  SHF.L.U32 R85, R115, 0x10, RZ ;  /* 0x0000001073557819 */ /* 0x000fe200000006ff */
[----:B------:R-:W-:Y:S01]  /*6210*/  FFMA R27, R81, R86, R27 ;  /* 0x00000056511b7223 */ /* 0x000fe2000000001b */
[----:B------:R-:W-:Y:S01]  /*6220*/  F2FP.BF16.F32.PACK_AB R126, R21, R20 ;  /* 0x00000014157e723e */ /* 0x000fe200000010ff */
[----:B------:R-:W-:Y:S01]  /*6230*/  FFMA R24, R81, R82, R24 ;  /* 0x0000005251187223 */ /* 0x000fe20000000018 */
[----:B------:R-:W-:Y:S01]  /*6240*/  LOP3.LUT R82, R113, 0xffff0000, RZ, 0xc0, !PT ;  /* 0xffff000071527812 */ /* 0x000fe200078ec0ff */
[C---:B------:R-:W-:Y:S01]  /*6250*/  FMUL R25, R78.reuse, R29 ;  /* 0x0000001d4e197220 */ /* 0x040fe20000400000 */
[----:B------:R-:W-:Y:S01]  /*6260*/  F2FP.BF16.F32.PACK_AB R127, R27, R22 ;  /* 0x000000161b7f723e */ /* 0x000fe200000010ff */
[C---:B------:R-:W-:Y:S01]  /*6270*/  FMUL R26, R78.reuse, R30 ;  /* 0x0000001e4e1a7220 */ /* 0x040fe20000400000 */
[----:B------:R-:W-:Y:S01]  /*6280*/  LOP3.LUT R86, R147, 0xffff0000, RZ, 0xc0, !PT ;  /* 0xffff000093567812 */ /* 0x000fe200078ec0ff */
[----:B------:R-:W-:Y:S01]  /*6290*/  FMUL R31, R78, R31 ;  /* 0x0000001f4e1f7220 */ /* 0x000fe20000400000 */
[----:B------:R-:W-:Y:S01]  /*62a0*/  FFMA R25, R81, R84, R25 ;  /* 0x0000005451197223 */ /* 0x000fe20000000019 */
[----:B------:R-:W-:Y:S01]  /*62b0*/  LOP3.LUT R84, R115, 0xffff0000, RZ, 0xc0, !PT ;  /* 0xffff000073547812 */ /* 0x000fe200078ec0ff */
[C---:B------:R-:W-:Y:S01]  /*62c0*/  FFMA R26, R81.reuse, R83, R26 ;  /* 0x00000053511a7223 */ /* 0x040fe2000000001a */
[C---:B------:R-:W-:Y:S01]  /*62d0*/  SHF.L.U32 R83, R114.reuse, 0x10, RZ ;  /* 0x0000001072537819 */ /* 0x040fe200000006ff */
[C---:B------:R-:W-:Y:S01]  /*62e0*/  FFMA R31, R81.reuse, R82, R31 ;  /* 0x00000052511f7223 */ /* 0x040fe2000000001f */
[----:B------:R-:W-:Y:S01]  /*62f0*/  LOP3.LUT R82, R114, 0xffff0000, RZ, 0xc0, !PT ;  /* 0xffff000072527812 */ /* 0x000fe200078ec0ff */
[C---:B------:R-:W-:Y:S01]  /*6300*/  FMUL R28, R78.reuse, R32 ;  /* 0x000000204e1c7220 */ /* 0x040fe20000400000 */
[C---:B------:R-:W-:Y:S01]  /*6310*/  FMUL R29, R78.reuse, R33 ;  /* 0x000000214e1d7220 */ /* 0x040fe20000400000 */
[C---:B------:R-:W-:Y:S01]  /*6320*/  FMUL R30, R78.reuse, R34 ;  /* 0x000000224e1e7220 */ /* 0x040fe20000400000 */
[----:B------:R-:W-:Y:S01]  /*6330*/  FMUL R35, R78, R35 ;  /* 0x000000234e237220 */ /* 0x000fe20000400000 */
[----:B------:R-:W-:Y:S01]  /*6340*/  FFMA R28, R81, R83, R28 ;  /* 0x00000053511c7223 */ /* 0x000fe2000000001c */
[----:B------:R-:W-:Y:S01]  /*6350*/  SHF.L.U32 R83, R121, 0x10, RZ ;  /* 0x0000001079537819 */ /* 0x000fe200000006ff */
[C---:B------:R-:W-:Y:S01]  /*6360*/  FFMA R29, R81.reuse, R82, R29 ;  /* 0x00000052511d7223 */ /* 0x040fe2000000001d */
[C---:B------:R-:W-:Y:S01]  /*6370*/  SHF.L.U32 R82, R120.reuse, 0x10, RZ ;  /* 0x0000001078527819 */ /* 0x040fe200000006ff */
[----:B------:R-:W-:Y:S01]  /*6380*/  FFMA R30, R81, R85, R30 ;  /* 0x00000055511e7223 */ /* 0x000fe2000000001e */
[----:B------:R-:W-:Y:S01]  /*6390*/  SHF.L.U32 R85, R123, 0x10, RZ ;  /* 0x000000107b557819 */ /* 0x000fe200000006ff */
[C---:B------:R-:W-:Y:S01]  /*63a0*/  FFMA R35, R81.reuse, R84, R35 ;  /* 0x0000005451237223 */ /* 0x040fe20000000023 */
[----:B------:R-:W-:Y:S01]  /*63b0*/  LOP3.LUT R84, R120, 0xffff0000, RZ, 0xc0, !PT ;  /* 0xffff000078547812 */ /* 0x000fe200078ec0ff */
[C---:B------:R-:W-:Y:S01]  /*63c0*/  FMUL R32, R78.reuse, R36 ;  /* 0x000000244e207220 */ /* 0x040fe20000400000 */
[C---:B------:R-:W-:Y:S01]  /*63d0*/  FMUL R33, R78.reuse, R37 ;  /* 0x000000254e217220 */ /* 0x040fe20000400000 */
[----:B------:R-:W-:Y:S01]  /*63e0*/  FMUL R34, R78, R38 ;  /* 0x000000264e227220 */ /* 0x000fe20000400000 */
[----:B------:R1:W-:Y:S01]  /*63f0*/  STS.128 [R182+UR48+0x400], R92 ;  /* 0x0004005cb6007988 */ /* 0x0003e20008000c30 */
[----:B------:R-:W-:Y:S01]  /*6400*/  FFMA R32, R81, R82, R32 ;  /* 0x0000005251207223 */ /* 0x000fe20000000020 */
[----:B------:R-:W-:Y:S01]  /*6410*/  LOP3.LUT R82, R121, 0xffff0000, RZ, 0xc0, !PT ;  /* 0xffff000079527812 */ /* 0x000fe200078ec0ff */
[C---:B------:R-:W-:Y:S01]  /*6420*/  FFMA R33, R81.reuse, R84, R33 ;  /* 0x0000005451217223 */ /* 0x040fe20000000021 */
[----:B------:R-:W-:Y:S01]  /*6430*/  LOP3.LUT R84, R122, 0xffff0000, RZ, 0xc0, !PT ;  /* 0xffff00007a547812 */ /* 0x000fe200078ec0ff */
[----:B------:R-:W-:Y:S01]  /*6440*/  FMUL R39, R78, R39 ;  /* 0x000000274e277220 */ /* 0x000fe20000400000 */
[C---:B------:R-:W-:Y:S01]  /*6450*/  FFMA R34, R81.reuse, R83, R34 ;  /* 0x0000005351227223 */ /* 0x040fe20000000022 */
[----:B------:R-:W-:Y:S01]  /*6460*/  SHF.L.U32 R83, R122, 0x10, RZ ;  /* 0x000000107a537819 */ /* 0x000fe200000006ff */
[C---:B------:R-:W-:Y:S01]  /*6470*/  FMUL R36, R78.reuse, R40 ;  /* 0x000000284e247220 */ /* 0x040fe20000400000 */
[----:B------:R-:W-:Y:S01]  /*6480*/  FFMA R39, R81, R82, R39 ;  /* 0x0000005251277223 */ /* 0x000fe20000000027 */
[----:B------:R-:W-:Y:S01]  /*6490*/  LOP3.LUT R82, R123, 0xffff0000, RZ, 0xc0, !PT ;  /* 0xffff00007b527812 */ /* 0x000fe200078ec0ff */
[C---:B------:R-:W-:Y:S01]  /*64a0*/  FMUL R37, R78.reuse, R41 ;  /* 0x000000294e257220 */ /* 0x040fe20000400000 */
[C---:B------:R-:W-:Y:S01]  /*64b0*/  FMUL R38, R78.reuse, R42 ;  /* 0x0000002a4e267220 */ /* 0x040fe20000400000 */
[----:B------:R-:W-:Y:S01]  /*64c0*/  FMUL R43, R78, R43 ;  /* 0x0000002b4e2b7220 */ /* 0x000fe20000400000 */
[C---:B------:R-:W-:Y:S01]  /*64d0*/  FFMA R36, R81.reuse, R83, R36 ;  /* 0x0000005351247223 */ /* 0x040fe20000000024 */
[C---:B------:R-:W-:Y:S01]  /*64e0*/  SHF.L.U32 R83, R128.reuse, 0x10, RZ ;  /* 0x0000001080537819 */ /* 0x040fe200000006ff */
[----:B------:R2:W-:Y:S01]  /*64f0*/  STS.128 [R181+0x400], R116 ;  /* 0x00040074b5007388 */ /* 0x0005e20000000c00 */
[----:B------:R-:W-:Y:S01]  /*6500*/  FFMA R37, R81, R84, R37 ;  /* 0x0000005451257223 */ /* 0x000fe20000000025 */
[----:B------:R-:W-:Y:S01]  /*6510*/  LOP3.LUT R84, R129, 0xffff0000, RZ, 0xc0, !PT ;  /* 0xffff000081547812 */ /* 0x000fe200078ec0ff */
[----:B------:R-:W-:Y:S01]  /*6520*/  FFMA R38, R81, R85, R38 ;  /* 0x0000005551267223 */ /* 0x000fe20000000026 */
[----:B------:R-:W-:Y:S01]  /*6530*/  SHF.L.U32 R85, R129, 0x10, RZ ;  /* 0x0000001081557819 */ /* 0x000fe200000006ff */
        /* <DEDUP_REMOVED lines=8> */
[----:B------:R4:W-:Y:S01]  /*65c0*/  STS.128 [R180+0x400], R124 ;  /* 0x0004007cb4007388 */ /* 0x0009e20000000c00 */
[C---:B------:R-:W-:Y:S01]  /*65d0*/  FFMA R41, R81.reuse, R82, R41 ;  /* 0x0000005251297223 */ /* 0x040fe20000000029 */
[C---:B------:R-:W-:Y:S01]  /*65e0*/  SHF.L.U32 R82, R130.reuse, 0x10, RZ ;  /* 0x0000001082527819 */ /* 0x040fe200000006ff */
[----:B------:R-:W-:Y:S01]  /*65f0*/  FFMA R42, R81, R85, R42 ;  /* 0x00000055512a7223 */ /* 0x000fe2000000002a */
[----:B------:R-:W-:Y:S01]  /*6600*/  SHF.L.U32 R85, R137, 0x10, RZ ;  /* 0x0000001089557819 */ /* 0x000fe200000006ff */
[----:B------:R-:W-:Y:S01]  /*6610*/  FFMA R47, R81, R84, R47 ;  /* 0x00000054512f7223 */ /* 0x000fe2000000002f */
[----:B------:R-:W-:Y:S01]  /*6620*/  LOP3.LUT R84, R130, 0xffff0000, RZ, 0xc0, !PT ;  /* 0xffff000082547812 */ /* 0x000fe200078ec0ff */
[C---:B------:R-:W-:Y:S01]  /*6630*/  FMUL R44, R78.reuse, R48 ;  /* 0x000000304e2c7220 */ /* 0x040fe20000400000 */
[----:B-1----:R-:W-:Y:S01]  /*6640*/  F2FP.BF16.F32.PACK_AB R92, R25, R24 ;  /* 0x00000018195c723e */ /* 0x002fe200000010ff */
[C---:B------:R-:W-:Y:S01]  /*6650*/  FMUL R45, R78.reuse, R49 ;  /* 0x000000314e2d7220 */ /* 0x040fe20000400000 */
[----:B------:R-:W-:Y:S01]  /*6660*/  F2FP.BF16.F32.PACK_AB R93, R31, R26 ;  /* 0x0000001a1f5d723e */ /* 0x000fe200000010ff */
[----:B------:R-:W-:Y:S01]  /*6670*/  FMUL R46, R78, R50 ;  /* 0x000000324e2e7220 */ /* 0x000fe20000400000 */
[----:B------:R-:W-:Y:S01]  /*6680*/  F2FP.BF16.F32.PACK_AB R94, R29, R28 ;  /* 0x0000001c1d5e723e */ /* 0x000fe200000010ff */
[----:B------:R-:W-:Y:S01]  /*6690*/  FFMA R44, R81, R82, R44 ;  /* 0x00000052512c7223 */ /* 0x000fe2000000002c */
[----:B------:R-:W-:Y:S01]  /*66a0*/  LOP3.LUT R82, R131, 0xffff0000, RZ, 0xc0, !PT ;  /* 0xffff000083527812 */ /* 0x000fe200078ec0ff */
[----:B------:R-:W-:Y:S01]  /*66b0*/  FFMA R45, R81, R84, R45 ;  /* 0x00000054512d7223 */ /* 0x000fe2000000002d */
[----:B------:R-:W-:Y:S01]  /*66c0*/  LOP3.LUT R84, R136, 0xffff0000, RZ, 0xc0, !PT ;  /* 0xffff000088547812 */ /* 0x000fe200078ec0ff */
[----:B------:R-:W-:Y:S01]  /*66d0*/  FMUL R51, R78, R51 ;  /* 0x000000334e337220 */ /* 0x000fe20000400000 */
[----:B------:R-:W-:Y:S01]  /*66e0*/  F2FP.BF16.F32.PACK_AB R95, R35, R30 ;  /* 0x0000001e235f723e */ /* 0x000fe200000010ff */
[----:B------:R-:W-:Y:S01]  /*66f0*/  FFMA R46, R81, R83, R46 ;  /* 0x00000053512e7223 */ /* 0x000fe2000000002e */
[----:B------:R-:W-:Y:S01]  /*6700*/  SHF.L.U32 R83, R136, 0x10, RZ ;  /* 0x0000001088537819 */ /* 0x000fe200000006ff */
[C---:B------:R-:W-:Y:S01]  /*6710*/  FMUL R48, R78.reuse, R52 ;  /* 0x000000344e307220 */ /* 0x040fe20000400000 */
[----:B--2---:R-:W-:Y:S01]  /*6720*/  F2FP.BF16.F32.PACK_AB R116, R33, R32 ;  /* 0x000000202174723e */ /* 0x004fe200000010ff */
[----:B------:R-:W-:Y:S01]  /*6730*/  FFMA R51, R81, R82, R51 ;  /* 0x0000005251337223 */ /* 0x000fe20000000033 */
[----:B------:R-:W-:Y:S01]  /*6740*/  LOP3.LUT R82, R137, 0xffff0000, RZ, 0xc0, !PT ;  /* 0xffff000089527812 */ /* 0x000fe200078ec0ff */
[----:B------:R1:W-:Y:S01]  /*6750*/  STS.128 [R178+0x400], R92 ;  /* 0x0004005cb2007388 */ /* 0x0003e20000000c00 */
[----:B------:R-:W-:Y:S01]  /*6760*/  F2FP.BF16.F32.PACK_AB R117, R39, R34 ;  /* 0x000000222775723e */ /* 0x000fe200000010ff */
[C---:B------:R-:W-:Y:S01]  /*6770*/  FMUL R49, R78.reuse, R53 ;  /* 0x000000354e317220 */ /* 0x040fe20000400000 */
[----:B------:R-:W-:Y:S01]  /*6780*/  F2FP.BF16.F32.PACK_AB R118, R37, R36 ;  /* 0x000000242576723e */ /* 0x000fe200000010ff */
[C---:B------:R-:W-:Y:S01]  /*6790*/  FMUL R50, R78.reuse, R54 ;  /* 0x000000364e327220 */ /* 0x040fe20000400000 */
[----:B------:R-:W-:Y:S01]  /*67a0*/  F2FP.BF16.F32.PACK_AB R119, R43, R38 ;  /* 0x000000262b77723e */ /* 0x000fe200000010ff */
[----:B------:R-:W-:Y:S01]  /*67b0*/  FMUL R55, R78, R55 ;  /* 0x000000374e377220 */ /* 0x000fe20000400000 */
[----:B----4-:R-:W-:Y:S01]  /*67c0*/  F2FP.BF16.F32.PACK_AB R124, R41, R40 ;  /* 0x00000028297c723e */ /* 0x010fe200000010ff */
[C---:B------:R-:W-:Y:S01]  /*67d0*/  FFMA R48, R81.reuse, R83, R48 ;  /* 0x0000005351307223 */ /* 0x040fe20000000030 */
[C---:B------:R-:W-:Y:S01]  /*67e0*/  FFMA R49, R81.reuse, R84, R49 ;  /* 0x0000005451317223 */ /* 0x040fe20000000031 */
[----:B------:R1:W-:Y:S01]  /*67f0*/  STS.128 [R177+0x400], R116 ;  /* 0x00040074b1007388 */ /* 0x0003e20000000c00 */
[C---:B------:R-:W-:Y:S01]  /*6800*/  SHF.L.U32 R83, R138.reuse, 0x10, RZ ;  /* 0x000000108a537819 */ /* 0x040fe200000006ff */
[----:B------:R-:W-:Y:S01]  /*6810*/  FFMA R50, R81, R85, R50 ;  /* 0x0000005551327223 */ /* 0x000fe20000000032 */
[----:B------:R-:W-:Y:S01]  /*6820*/  SHF.L.U32 R85, R139, 0x10, RZ ;  /* 0x000000108b557819 */ /* 0x000fe200000006ff */
[----:B------:R-:W-:Y:S01]  /*6830*/  FFMA R55, R81, R82, R55 ;  /* 0x0000005251377223 */ /* 0x000fe20000000037 */
[----:B------:R-:W-:Y:S01]  /*6840*/  LOP3.LUT R82, R138, 0xffff0000, RZ, 0xc0, !PT ;  /* 0xffff00008a527812 */ /* 0x000fe200078ec0ff */
[C---:B------:R-:W-:Y:S01]  /*6850*/  FMUL R52, R78.reuse, R56 ;  /* 0x000000384e347220 */ /* 0x040fe20000400000 */
[----:B------:R-:W-:Y:S01]  /*6860*/  LOP3.LUT R84, R139, 0xffff0000, RZ, 0xc0, !PT ;  /* 0xffff00008b547812 */ /* 0x000fe200078ec0ff */
[C---:B------:R-:W-:Y:S01]  /*6870*/  FMUL R53, R78.reuse, R57 ;  /* 0x000000394e357220 */ /* 0x040fe20000400000 */
[C---:B------:R-:W-:Y:S01]  /*6880*/  FMUL R54, R78.reuse, R58 ;  /* 0x0000003a4e367220 */ /* 0x040fe20000400000 */
[----:B------:R-:W-:Y:S01]  /*6890*/  FMUL R59, R78, R59 ;  /* 0x0000003b4e3b7220 */ /* 0x000fe20000400000 */
[C---:B------:R-:W-:Y:S01]  /*68a0*/  FFMA R52, R81.reuse, R83, R52 ;  /* 0x0000005351347223 */ /* 0x040fe20000000034 */
[C---:B------:R-:W-:Y:S01]  /*68b0*/  FFMA R53, R81.reuse, R82, R53 ;  /* 0x0000005251357223 */ /* 0x040fe20000000035 */
[C---:B------:R-:W-:Y:S01]  /*68c0*/  FFMA R54, R81.reuse, R85, R54 ;  /* 0x0000005551367223 */ /* 0x040fe20000000036 */
[----:B------:R-:W-:Y:S01]  /*68d0*/  FFMA R59, R81, R84, R59 ;  /* 0x00000054513b7223 */ /* 0x000fe2000000003b */
[----:B------:R-:W-:Y:S01]  /*68e0*/  SHF.L.U32 R82, R144, 0x10, RZ ;  /* 0x0000001090527819 */ /* 0x000fe200000006ff */
[----:B------:R-:W-:Y:S01]  /*68f0*/  FMUL R56, R78, R60 ;  /* 0x0000003c4e387220 */ /* 0x000fe20000400000 */
[----:B------:R-:W-:Y:S01]  /*6900*/  LOP3.LUT R84, R144, 0xffff0000, RZ, 0xc0, !PT ;  /* 0xffff000090547812 */ /* 0x000fe200078ec0ff */
[C---:B------:R-:W-:Y:S01]  /*6910*/  FMUL R57, R78.reuse, R61 ;  /* 0x0000003d4e397220 */ /* 0x040fe20000400000 */
[----:B------:R-:W-:Y:S01]  /*6920*/  SHF.L.U32 R83, R145, 0x10, RZ ;  /* 0x0000001091537819 */ /* 0x000fe200000006ff */
[C---:B------:R-:W-:Y:S01]  /*6930*/  FMUL R58, R78.reuse, R62 ;  /* 0x0000003e4e3a7220 */ /* 0x040fe20000400000 */
[----:B------:R-:W-:Y:S01]  /*6940*/  F2FP.BF16.F32.PACK_AB R125, R47, R42 ;  /* 0x0000002a2f7d723e */ /* 0x000fe200000010ff */
[----:B------:R-:W-:Y:S01]  /*6950*/  FFMA R56, R81, R82, R56 ;  /* 0x0000005251387223 */ /* 0x000fe20000000038 */
[----:B------:R-:W-:Y:S01]  /*6960*/  F2FP.BF16.F32.PACK_AB R126, R45, R44 ;  /* 0x0000002c2d7e723e */ /* 0x000fe200000010ff */
[----:B------:R-:W-:Y:S01]  /*6970*/  FFMA R57, R81, R84, R57 ;  /* 0x0000005451397223 */ /* 0x000fe20000000039 */
[----:B------:R-:W-:Y:S01]  /*6980*/  F2FP.BF16.F32.PACK_AB R127, R51, R46 ;  /* 0x0000002e337f723e */ /* 0x000fe200000010ff */
[----:B------:R-:W-:Y:S01]  /*6990*/  FFMA R58, R81, R83, R58 ;  /* 0x00000053513a7223 */ /* 0x000fe2000000003a */
[----:B------:R-:W-:Y:S01]  /*69a0*/  LOP3.LUT R82, R145, 0xffff0000, RZ, 0xc0, !PT ;  /* 0xffff000091527812 */ /* 0x000fe200078ec0ff */
[----:B------:R-:W-:Y:S01]  /*69b0*/  FMUL R63, R78, R63 ;  /* 0x0000003f4e3f7220 */ /* 0x000fe20000400000 */
[----:B------:R-:W-:Y:S01]  /*69c0*/  SHF.L.U32 R83, R146, 0x10, RZ ;  /* 0x0000001092537819 */ /* 0x000fe200000006ff */
[----:B------:R1:W-:Y:S01]  /*69d0*/  STS.128 [R176+0x400], R124 ;  /* 0x0004007cb0007388 */ /* 0x0003e20000000c00 */
[----:B------:R-:W-:Y:S01]  /*69e0*/  FMUL R60, R78, R64 ;  /* 0x000000404e3c7220 */ /* 0x000fe20000400000 */
[----:B------:R-:W-:Y:S01]  /*69f0*/  LOP3.LUT R84, R146, 0xffff0000, RZ, 0xc0, !PT ;  /* 0xffff000092547812 */ /* 0x000fe200078ec0ff */
[C---:B------:R-:W-:Y:S01]  /*6a00*/  FMUL R61, R78.reuse, R65 ;  /* 0x000000414e3d7220 */ /* 0x040fe20000400000 */
[----:B------:R-:W-:Y:S01]  /*6a10*/  SHF.L.U32 R85, R147, 0x10, RZ ;  /* 0x0000001093557819 */ /* 0x000fe200000006ff */
[C---:B------:R-:W-:Y:S01]  /*6a20*/  FMUL R62, R78.reuse, R66 ;  /* 0x000000424e3e7220 */ /* 0x040fe20000400000 */
[----:B------:R-:W-:Y:S01]  /*6a30*/  FFMA R63, R81, R82, R63 ;  /* 0x00000052513f7223 */ /* 0x000fe2000000003f */
[----:B------:R-:W-:Y:S01]  /*6a40*/  FMUL R67, R78, R67 ;  /* 0x000000434e437220 */ /* 0x000fe20000400000 */
[----:B------:R-:W-:Y:S01]  /*6a50*/  F2FP.BF16.F32.PACK_AB R132, R49, R48 ;  /* 0x000000303184723e */ /* 0x000fe200000010ff */
[----:B------:R-:W-:Y:S01]  /*6a60*/  FFMA R60, R81, R83, R60 ;  /* 0x00000053513c7223 */ /* 0x000fe2000000003c */
[----:B------:R-:W-:Y:S01]  /*6a70*/  F2FP.BF16.F32.PACK_AB R133, R55, R50 ;  /* 0x000000323785723e */ /* 0x000fe200000010ff */
[----:B------:R-:W-:Y:S01]  /*6a80*/  FFMA R61, R81, R84, R61 ;  /* 0x00000054513d7223 */ /* 0x000fe2000000003d */
[----:B------:R-:W-:Y:S01]  /*6a90*/  F2FP.BF16.F32.PACK_AB R134, R53, R52 ;  /* 0x000000343586723e */ /* 0x000fe200000010ff */
[----:B------:R-:W-:Y:S01]  /*6aa0*/  FFMA R62, R81, R85, R62 ;  /* 0x00000055513e7223 */ /* 0x000fe2000000003e */
[----:B------:R-:W-:Y:S01]  /*6ab0*/  F2FP.BF16.F32.PACK_AB R135, R59, R54 ;  /* 0x000000363b87723e */ /* 0x000fe200000010ff */
[----:B------:R-:W-:Y:S01]  /*6ac0*/  FFMA R67, R81, R86, R67 ;  /* 0x0000005651437223 */ /* 0x000fe20000000043 */
[----:B------:R-:W-:Y:S02]  /*6ad0*/  F2FP.BF16.F32.PACK_AB R140, R57, R56 ;  /* 0x00000038398c723e */ /* 0x000fe400000010ff */
[----:B------:R-:W-:Y:S01]  /*6ae0*/  F2FP.BF16.F32.PACK_AB R141, R63, R58 ;  /* 0x0000003a3f8d723e */ /* 0x000fe200000010ff */
[----:B------:R1:W-:Y:S01]  /*6af0*/  STS.128 [R175+0x400], R132 ;  /* 0x00040084af007388 */ /* 0x0003e20000000c00 */
[----:B------:R-:W-:Y:S02]  /*6b00*/  F2FP.BF16.F32.PACK_AB R142, R61, R60 ;  /* 0x0000003c3d8e723e */ /* 0x000fe400000010ff */
[----:B------:R-:W-:Y:S05]  /*6b10*/  F2FP.BF16.F32.PACK_AB R143, R67, R62 ;  /* 0x0000003e438f723e */ /* 0x000fea00000010ff */
[----:B------:R1:W-:Y:S01]  /*6b20*/  STS.128 [R174+0x400], R140 ;  /* 0x0004008cae007388 */ /* 0x0003e20000000c00 */
[----:B------:R-:W-:Y:S01]  /*6b30*/  @!PT LDS RZ, [RZ] ;  /* 0x00000000fffff984 */ /* 0x000fe20000000800 */
[----:B------:R-:W-:Y:S01]  /*6b40*/  @!PT LDS RZ, [RZ] ;  /* 0x00000000fffff984 */ /* 0x000fe20000000800 */
[----:B------:R-:W-:Y:S01]  /*6b50*/  @!PT LDS RZ, [RZ] ;  /* 0x00000000fffff984 */ /* 0x000fe20000000800 */
[----:B------:R-:W-:Y:S01]  /*6b60*/  @!PT LDS RZ, [RZ] ;  /* 0x00000000fffff984 */ /* 0x000fe20000000800 */
[----:B------:R2:W-:Y:S07]  /*6b70*/  MEMBAR.ALL.CTA ;  /* 0x0000000000007992 */ /* 0x0005ee0000008000 */
[----:B--2---:R-:W2:Y:S02]  /*6b80*/  FENCE.VIEW.ASYNC.S ;  /* 0x00000000000073c6 */ /* 0x004ea40000000000 */
[----:B--2---:R-:W-:Y:S06]  /*6b90*/  BAR.SYNC.DEFER_BLOCKING 0x1, 0x80 ;  /* 0x0042000000007b1d */ /* 0x004fec0000010000 */
[----:B------:R-:W-:Y:S05]  /*6ba0*/  @P0 BRA `(.L_x_96) ;  /* 0x0000000000280947 */ /* 0x000fea0003800000 */
[----:B------:R-:W-:Y:S02]  /*6bb0*/  UIADD3 UR4, UPT, UPT, UR48, 0x400, URZ ;  /* 0x0000040030047890 */ /* 0x000fe4000fffe0ff */
[----:B------:R-:W-:Y:S01]  /*6bc0*/  UIADD3 UR6, UP0, UPT, UR52, 0x680, URZ ;  /* 0x0000068034067890 */ /* 0x000fe2000ff1e0ff */
[----:B------:R-:W-:Y:S03]  /*6bd0*/  UMOV UR43, UR36 ;  /* 0x00000024002b7c82 */ /* 0x000fe60008000000 */
[----:B------:R-:W-:Y:S01]  /*6be0*/  MOV R163, UR4 ;  /* 0x0000000400a37c02 */ /* 0x000fe20008000f00 */
[----:B------:R-:W-:Y:S03]  /*6bf0*/  UIADD3.X UR7, UPT, UPT, URZ, UR53, URZ, UP0, !UPT ;  /* 0x00000035ff077290 */ /* 0x000fe600087fe4ff */
[----:B------:R-:W-:Y:S11]  /*6c00*/  R2UR UR40, R163 ;  /* 0x00000000a32872ca */ /* 0x000ff600000e0000 */
[----:B------:R-:W-:Y:S02]  /*6c10*/  @!UPT UIADD3 URZ, UPT, UPT, URZ, URZ, URZ ;  /* 0x000000fffffff290 */ /* 0x000fe4000fffe0ff */
[----:B------:R2:W-:Y:S01]  /*6c20*/  UTMASTG.3D [UR40], [UR6] ;  /* 0x00000028060073b5 */ /* 0x0005e20008010000 */
[----:B------:R0:W-:Y:S01]  /*6c30*/  UTMACMDFLUSH ;  /* 0x00000000000079b7 */ /* 0x0001e20000000000 */
[----:B--2---:R-:W-:Y:S04]  /*6c40*/  DEPBAR.LE SB0, 0x1 ;  /* 0x000080400000791a */ /* 0x004fe80000000000 */
.L_x_96:
[----:B------:R-:W-:Y:S05]  /*6c50*/  BSYNC.RECONVERGENT B0 ;  /* 0x0000000000007941 */ /* 0x000fea0003800200 */
.L_x_95:
[----:B------:R-:W-:Y:S01]  /*6c60*/  BAR.SYNC.DEFER_BLOCKING 0x1, 0x80 ;  /* 0x0042000000007b1d */ /* 0x000fe20000010000 */
[----:B------:R-:W-:Y:S01]  /*6c70*/  ISETP.NE.AND P1, PT, R179, RZ, PT ;  /* 0x000000ffb300720c */ /* 0x000fe20003f25270 */
[----:B------:R-:W-:Y:S01]  /*6c80*/  UISETP.NE.AND UP0, UPT, UR49, URZ, UPT ;  /* 0x000000ff3100728c */ /* 0x000fe2000bf05270 */
[----:B------:R-:W-:Y:S11]  /*6c90*/  LEA R3, R101, UR48, 0x3 ;  /* 0x0000003065037c11 */ /* 0x000ff6000f8e18ff */
[----:B------:R-:W-:Y:S01]  /*6ca0*/  @P1 SHF.L.U32 R2, R167, 0x1f, RZ ;  /* 0x0000001fa7021819 */ /* 0x000fe200000006ff */
[----:B------:R-:W-:Y:S06]  /*6cb0*/  BRA.U !UP0, `(.L_x_97) ;  /* 0x0000000108247547 */ /* 0x000fec000b800000 */
[----:B------:R-:W-:Y:S01]  /*6cc0*/  IMAD.U32 R5, RZ, RZ, UR51 ;  /* 0x00000033ff057e24 */ /* 0x000fe2000f8e00ff */
[----:B------:R-:W-:Y:S01]  /*6cd0*/  MOV R0, UR37 ;  /* 0x0000002500007c02 */ /* 0x000fe20008000f00 */
[----:B------:R-:W-:Y:S03]  /*6ce0*/  UIADD3 UR51, UPT, UPT, UR51, 0x1, URZ ;  /* 0x0000000133337890 */ /* 0x000fe6000fffe0ff */
[----:B------:R-:W-:Y:S01]  /*6cf0*/  @P1 LEA R5, R5, UR48, 0x3 ;  /* 0x0000003005051c11 */ /* 0x000fe2000f8e18ff */
[----:B------:R-:W-:Y:S04]  /*6d00*/  UISETP.NE.AND UP0, UPT, UR51, 0x4, UPT ;  /* 0x000000043300788c */ /* 0x000fe8000bf05270 */
[----:B------:R-:W-:Y:S01]  /*6d10*/  @P1 VIADD R5, R5, 0x50 ;  /* 0x0000005005051836 */ /* 0x000fe20000000000 */
[----:B------:R-:W-:Y:S04]  /*6d20*/  USEL UR51, UR51, URZ, UP0 ;  /* 0x000000ff33337287 */ /* 0x000fe80008000000 */
[----:B------:R-:W-:Y:S04]  /*6d30*/  @P1 PRMT R0, R0, 0x654, R5 ;  /* 0x0000065400001816 */ /* 0x000fe80000000005 */
[----:B------:R2:W-:Y:S04]  /*6d40*/  @P1 SYNCS.ARRIVE.TRANS64.RED.A1T0 RZ, [R0+URZ], RZ ;  /* 0x000000ff00ff19a7 */ /* 0x0005e800081004ff */
.L_x_97:
[----:B------:R-:W4:Y:S01]  /*6d50*/  @P1 SYNCS.PHASECHK.TRANS64.TRYWAIT P0, [R3+URZ+0x30], R2 ;  /* 0x00003002030015a7 */ /* 0x000f2200080011ff */
[----:B------:R-:W-:Y:S01]  /*6d60*/  BSSY B1, `(.L_x_98) ;  /* 0x000001f000017945 */ /* 0x000fe20003800000 */
[----:B----4-:R-:W-:Y:S03]  /*6d70*/  @P1 SEL R103, RZ, 0x1, !P0 ;  /* 0x00000001ff671807 */ /* 0x010fe60004000000 */
[----:B------:R-:W-:Y:S05]  /*6d80*/  @!P1 BRA `(.L_x_99) ;  /* 0x0000000000709947 */ /* 0x000fea0003800000 */
[----:B------:R-:W-:Y:S01]  /*6d90*/  ISETP.NE.AND P1, PT, R109, RZ, PT ;  /* 0x000000ff6d00720c */ /* 0x000fe20003f25270 */
[----:B------:R-:W-:Y:S01]  /*6da0*/  BSSY B0, `(.L_x_100) ;  /* 0x000000b000007945 */ /* 0x000fe20003800000 */
[----:B------:R-:W-:Y:S11]  /*6db0*/  ISETP.NE.AND P0, PT, R103, RZ, PT ;  /* 0x000000ff6700720c */ /* 0x000ff60003f05270 */
[----:B------:R-:W-:Y:S05]  /*6dc0*/  @P1 IMAD R4, R101, 0x4000, R182 ;  /* 0x0000400065041824 */ /* 0x000fea00078e02b6 */
[----:B------:R-:W-:Y:S04]  /*6dd0*/  @P1 IADD3 R9, PT, PT, R4, UR48, RZ ;  /* 0x0000003004091c10 */ /* 0x000fe8000fffe0ff */
[----:B------:R-:W-:Y:S01]  /*6de0*/  @P1 IADD3 R7, PT, PT, R102, R9, RZ ;  /* 0x0000000966071210 */ /* 0x000fe20007ffe0ff */
[--C-:B------:R-:W-:Y:S02]  /*6df0*/  @P1 IMAD.IADD R5, R100, 0x1, R9.reuse ;  /* 0x0000000164051824 */ /* 0x100fe400078e0209 */
[----:B------:R-:W-:Y:S01]  /*6e00*/  @P1 IMAD.IADD R2, R108, 0x1, R9 ;  /* 0x000000016c021824 */ /* 0x000fe200078e0209 */
[----:B------:R-:W-:Y:S06]  /*6e10*/  @P0 BRA `(.L_x_101) ;  /* 0x00000000000c0947 */ /* 0x000fec0003800000 */
[----:B--2---:R-:W-:Y:S04]  /*6e20*/  SHF.L.U32 R0, R167, 0x1f, RZ ;  /* 0x0000001fa7007819 */ /* 0x004fe800000006ff */
[----:B------:R-:W2:Y:S02]  /*6e30*/  SYNCS.PHASECHK.TRANS64.TRYWAIT P0, [R3+URZ+0x30], R0 ;  /* 0x00003000030075a7 */ /* 0x000ea400080011ff */
[----:B--2---:R-:W-:Y:S05]  /*6e40*/  @!P0 BRA `(.L_x_102) ;  /* 0x0000004400f48947 */ /* 0x004fea0003800000 */
.L_x_101:
[----:B------:R-:W-:Y:S05]  /*6e50*/  BSYNC B0 ;  /* 0x0000000000007941 */ /* 0x000fea0003800000 */
.L_x_100:
[----:B------:R-:W-:Y:S01]  /*6e60*/  ISETP.NE.AND P0, PT, R109, RZ, PT ;  /* 0x000000ff6d00720c */ /* 0x000fe20003f05270 */
[----:B------:R-:W-:Y:S11]  /*6e70*/  VIADD R101, R101, 0x1 ;  /* 0x0000000165657836 */ /* 0x000ff60000000000 */
[----:B------:R-:W-:Y:S01]  /*6e80*/  @!UPT UIADD3 URZ, UPT, UPT, URZ, URZ, URZ ;  /* 0x000000fffffff290 */ /* 0x000fe2000fffe0ff */
[----:B------:R4:W1:Y:S01]  /*6e90*/  @P0 LDS.128 R88, [R4+UR48+0x400] ;  /* 0x0004003004580984 */ /* 0x0008620008000c00 */
[--C-:B--2---:R-:W-:Y:S01]  /*6ea0*/  @P0 IMAD.IADD R3, R102, 0x1, R5.reuse ;  /* 0x0000000166030824 */ /* 0x104fe200078e0205 */
[C---:B------:R-:W-:Y:S01]  /*6eb0*/  @P0 IADD3 R0, PT, PT, R108.reuse, R7, RZ ;  /* 0x000000076c000210 */ /* 0x040fe20007ffe0ff */
[C---:B------:R-:W-:Y:S01]  /*6ec0*/  @P0 IMAD.IADD R6, R108.reuse, 0x1, R5 ;  /* 0x000000016c060824 */ /* 0x040fe200078e0205 */
[----:B------:R4:W2:Y:S02]  /*6ed0*/  @P0 LDS.128 R96, [R2+0x400] ;  /* 0x0004000002600984 */ /* 0x0008a40000000c00 */
[----:B------:R-:W-:Y:S02]  /*6ee0*/  @P0 IADD3 R8, PT, PT, R108, R3, RZ ;  /* 0x000000036c080210 */ /* 0x000fe40007ffe0ff */
[----:B------:R4:W1:Y:S04]  /*6ef0*/  @P0 LDS.128 R104, [R7+0x400] ;  /* 0x0004000007680984 */ /* 0x0008680000000c00 */
[----:B------:R4:W1:Y:S04]  /*6f00*/  @P0 LDS.128 R112, [R0+0x400] ;  /* 0x0004000000700984 */ /* 0x0008680000000c00 */
[----:B------:R4:W1:Y:S04]  /*6f10*/  @P0 LDS.128 R120, [R5+0x400] ;  /* 0x0004000005780984 */ /* 0x0008680000000c00 */
[----:B------:R4:W1:Y:S04]  /*6f20*/  @P0 LDS.128 R128, [R6+0x400] ;  /* 0x0004000006800984 */ /* 0x0008680000000c00 */
[----:B------:R4:W1:Y:S04]  /*6f30*/  @P0 LDS.128 R136, [R3+0x400] ;  /* 0x0004000003880984 */ /* 0x0008680000000c00 */
[----:B------:R4:W1:Y:S02]  /*6f40*/  @P0 LDS.128 R144, [R8+0x400] ;  /* 0x0004000008900984 */ /* 0x0008640000000c00 */
.L_x_99:
[----:B------:R-:W-:Y:S05]  /*6f50*/  BSYNC B1 ;  /* 0x0000000000017941 */ /* 0x000fea0003800000 */
.L_x_98:
[----:B----4-:R-:W-:Y:S05]  /*6f60*/  VIADD R3, R80, 0x40 ;  /* 0x0000004050037836 */ /* 0x010fea0000000000 */
[----:B------:R-:W-:Y:S04]  /*6f70*/  SHF.R.U32.HI R3, RZ, 0x15, R3 ;  /* 0x00000015ff037819 */ /* 0x000fe80000011603 */
[----:B------:R-:W-:Y:S11]  /*6f80*/  LOP3.LUT P0, RZ, R3, 0x3, R162, 0x48, !PT ;  /* 0x0000000303ff7812 */ /* 0x000ff600078048a2 */
[----:B------:R-:W-:Y:S02]  /*6f90*/  @!UPT UIADD3 URZ, UPT, UPT, URZ, URZ, URZ ;  /* 0x000000fffffff290 */ /* 0x000fe4000fffe0ff */
        /* <DEDUP_REMOVED lines=17> */
.L_x_103:
[----:B------:R-:W-:Y:S01]  /*70b0*/  ISETP.NE.AND P6, PT, R179, RZ, PT ;  /* 0x000000ffb300720c */ /* 0x000fe20003fc5270 */
[----:B------:R-:W-:Y:S05]  /*70c0*/  WARPSYNC.ALL ;  /* 0x0000000000007948 */ /* 0x000fea0003800000 */
[----:B------:R-:W-:Y:S01]  /*70d0*/  R2UR UR4, R80 ;  /* 0x00000000500472ca */ /* 0x000fe200000e0000 */
[----:B------:R-:W-:Y:S01]  /*70e0*/  BSSY.RECONVERGENT B0, `(.L_x_104) ;  /* 0x0000103000007945 */ /* 0x000fe20003800200 */
[----:B--2---:R-:W-:Y:S02]  /*70f0*/  MOV R0, UR51 ;  /* 0x0000003300007c02 */ /* 0x004fe40008000f00 */
[----:B------:R-:W-:Y:S02]  /*7100*/  MOV R85, UR37 ;  /* 0x0000002500557c02 */ /* 0x000fe40008000f00 */
[----:B-1----:R-:W-:Y:S02]  /*7110*/  SHF.L.U32 R82, R88, 0x10, RZ ;  /* 0x0000001058527819 */ /* 0x002fe400000006ff */
[----:B------:R-:W-:Y:S02]  /*7120*/  @P6 LEA R0, R0, UR48, 0x3 ;  /* 0x0000003000006c11 */ /* 0x000fe4000f8e18ff */
[----:B------:R-:W-:Y:S02]  /*7130*/  LOP3.LUT R83, R88, 0xffff0000, RZ, 0xc0, !PT ;  /* 0xffff000058537812 */ /* 0x000fe400078ec0ff */
[----:B------:R-:W-:Y:S01]  /*7140*/  @P6 IADD3 R0, PT, PT, R0, 0x50, RZ ;  /* 0x0000005000006810 */ /* 0x000fe20007ffe0ff */
[----:B------:R-:W1:Y:S01]  /*7150*/  LDTM.x64 R4, tmem[UR4+0x40] ;  /* 0x00004004000479ee */ /* 0x000e620008340000 */
[----:B------:R-:W-:Y:S02]  /*7160*/  SHF.L.U32 R84, R89, 0x10, RZ ;  /* 0x0000001059547819 */ /* 0x000fe400000006ff */
[----:B------:R-:W-:Y:S02]  /*7170*/  @P6 PRMT R85, R85, 0x654, R0 ;  /* 0x0000065455556816 */ /* 0x000fe40000000000 */
[----:B------:R-:W-:Y:S02]  /*7180*/  LOP3.LUT R86, R89, 0xffff0000, RZ, 0xc0, !PT ;  /* 0xffff000059567812 */ /* 0x000fe400078ec0ff */
[----:B------:R-:W-:Y:S01]  /*7190*/  ISETP.NE.AND P0, PT, R170, RZ, PT ;  /* 0x000000ffaa00720c */ /* 0x000fe20003f05270 */
[C---:B-1----:R-:W-:Y:S01]  /*71a0*/  FMUL R0, R78.reuse, R4 ;  /* 0x000000044e007220 */ /* 0x042fe20000400000 */
[C---:B------:R-:W-:Y:S01]  /*71b0*/  FMUL R2, R78.reuse, R5 ;  /* 0x000000054e027220 */ /* 0x040fe20000400000 */
[C---:B------:R-:W-:Y:S01]  /*71c0*/  FMUL R3, R78.reuse, R6 ;  /* 0x000000064e037220 */ /* 0x040fe20000400000 */
[----:B------:R-:W-:Y:S01]  /*71d0*/  FMUL R7, R78, R7 ;  /* 0x000000074e077220 */ /* 0x000fe20000400000 */
[C---:B------:R-:W-:Y:S01]  /*71e0*/  FFMA R0, R81.reuse, R82, R0 ;  /* 0x0000005251007223 */ /* 0x040fe20000000000 */
[C---:B------:R-:W-:Y:S01]  /*71f0*/  LOP3.LUT R82, R90.reuse, 0xffff0000, RZ, 0xc0, !PT ;  /* 0xffff00005a527812 */ /* 0x040fe200078ec0ff */
[C---:B------:R-:W-:Y:S01]  /*7200*/  FFMA R2, R81.reuse, R83, R2 ;  /* 0x0000005351027223 */ /* 0x040fe20000000002 */
[----:B------:R-:W-:Y:S01]  /*7210*/  SHF.L.U32 R83, R90, 0x10, RZ ;  /* 0x000000105a537819 */ /* 0x000fe200000006ff */
[C---:B------:R-:W-:Y:S01]  /*7220*/  FFMA R3, R81.reuse, R84, R3 ;  /* 0x0000005451037223 */ /* 0x040fe20000000003 */
[----:B------:R-:W-:Y:S01]  /*7230*/  FMUL R4, R78, R8 ;  /* 0x000000084e047220 */ /* 0x000fe20000400000 */
[----:B------:R-:W-:Y:S01]  /*7240*/  FFMA R7, R81, R86, R7 ;  /* 0x0000005651077223 */ /* 0x000fe20000000007 */
[----:B------:R-:W-:Y:S01]  /*7250*/  F2FP.BF16.F32.PACK_AB R92, R2, R0 ;  /* 0x00000000025c723e */ /* 0x000fe200000010ff */
[C---:B------:R-:W-:Y:S01]  /*7260*/  FMUL R5, R78.reuse, R9 ;  /* 0x000000094e057220 */ /* 0x040fe20000400000 */
[----:B------:R-:W-:Y:S01]  /*7270*/  LOP3.LUT R0, R91, 0xffff0000, RZ, 0xc0, !PT ;  /* 0xffff00005b007812 */ /* 0x000fe200078ec0ff */
[----:B------:R-:W-:Y:S01]  /*7280*/  FFMA R4, R81, R83, R4 ;  /* 0x0000005351047223 */ /* 0x000fe20000000004 */
[----:B------:R-:W-:Y:S01]  /*7290*/  SHF.L.U32 R83, R91, 0x10, RZ ;  /* 0x000000105b537819 */ /* 0x000fe200000006ff */
[----:B------:R-:W-:Y:S01]  /*72a0*/  FFMA R5, R81, R82, R5 ;  /* 0x0000005251057223 */ /* 0x000fe20000000005 */
[----:B------:R-:W-:Y:S01]  /*72b0*/  F2FP.BF16.F32.PACK_AB R93, R7, R3 ;  /* 0x00000003075d723e */ /* 0x000fe200000010ff */
[----:B------:R-:W-:Y:S01]  /*72c0*/  FMUL R6, R78, R10 ;  /* 0x0000000a4e067220 */ /* 0x000fe20000400000 */
[----:B------:R-:W-:Y:S01]  /*72d0*/  SHF.L.U32 R3, R96, 0x10, RZ ;  /* 0x0000001060037819 */ /* 0x000fe200000006ff */
[----:B------:R-:W-:Y:S01]  /*72e0*/  FMUL R11, R78, R11 ;  /* 0x0000000b4e0b7220 */ /* 0x000fe20000400000 */
[----:B------:R-:W-:Y:S01]  /*72f0*/  LOP3.LUT R2, R96, 0xffff0000, RZ, 0xc0, !PT ;  /* 0xffff000060027812 */ /* 0x000fe200078ec0ff */
[C---:B------:R-:W-:Y:S01]  /*7300*/  FMUL R8, R78.reuse, R12 ;  /* 0x0000000c4e087220 */ /* 0x040fe20000400000 */
[----:B------:R-:W-:Y:S01]  /*7310*/  LOP3.LUT R82, R107, 0xffff0000, RZ, 0xc0, !PT ;  /* 0xffff00006b527812 */ /* 0x000fe200078ec0ff */
[----:B------:R-:W-:Y:S01]  /*7320*/  FMUL R9, R78, R13 ;  /* 0x0000000d4e097220 */ /* 0x000fe20000400000 */
[----:B------:R-:W-:Y:S01]  /*7330*/  F2FP.BF16.F32.PACK_AB R94, R5, R4 ;  /* 0x00000004055e723e */ /* 0x000fe200000010ff */
[C---:B------:R-:W-:Y:S01]  /*7340*/  FFMA R6, R81.reuse, R83, R6 ;  /* 0x0000005351067223 */ /* 0x040fe20000000006 */
[----:B------:R-:W-:Y:S01]  /*7350*/  SHF.L.U32 R83, R104, 0x10, RZ ;  /* 0x0000001068537819 */ /* 0x000fe200000006ff */
[----:B------:R-:W-:Y:S01]  /*7360*/  FFMA R11, R81, R0, R11 ;  /* 0x00000000510b7223 */ /* 0x000fe2000000000b */
[----:B------:R-:W-:Y:S01]  /*7370*/  SHF.L.U32 R0, R97, 0x10, RZ ;  /* 0x0000001061007819 */ /* 0x000fe200000006ff */
[C---:B------:R-:W-:Y:S01]  /*7380*/  FFMA R8, R81.reuse, R3, R8 ;  /* 0x0000000351087223 */ /* 0x040fe20000000008 */
[----:B------:R-:W-:Y:S01]  /*7390*/  SHF.L.U32 R3, R98, 0x10, RZ ;  /* 0x0000001062037819 */ /* 0x000fe200000006ff */
[----:B------:R-:W-:Y:S01]  /*73a0*/  FFMA R9, R81, R2, R9 ;  /* 0x0000000251097223 */ /* 0x000fe20000000009 */
[----:B------:R-:W-:Y:S01]  /*73b0*/  LOP3.LUT R2, R97, 0xffff0000, RZ, 0xc0, !PT ;  /* 0xffff000061027812 */ /* 0x000fe200078ec0ff */
[C---:B------:R-:W-:Y:S01]  /*73c0*/  FMUL R10, R78.reuse, R14 ;  /* 0x0000000e4e0a7220 */ /* 0x040fe20000400000 */
[----:B------:R-:W-:Y:S01]  /*73d0*/  F2FP.BF16.F32.PACK_AB R95, R11, R6 ;  /* 0x000000060b5f723e */ /* 0x000fe200000010ff */
[C---:B------:R-:W-:Y:S01]  /*73e0*/  FMUL R15, R78.reuse, R15 ;  /* 0x0000000f4e0f7220 */ /* 0x040fe20000400000 */
[----:B------:R-:W-:Y:S01]  /*73f0*/  F2FP.BF16.F32.PACK_AB R116, R9, R8 ;  /* 0x000000080974723e */ /* 0x000fe200000010ff */
[----:B------:R-:W-:Y:S01]  /*7400*/  FMUL R12, R78, R16 ;  /* 0x000000104e0c7220 */ /* 0x000fe20000400000 */
[C---:B------:R-:W-:Y:S01]  /*7410*/  FFMA R10, R81.reuse, R0, R10 ;  /* 0x00000000510a7223 */ /* 0x040fe2000000000a */
[----:B------:R-:W-:Y:S01]  /*7420*/  LOP3.LUT R0, R98, 0xffff0000, RZ, 0xc0, !PT ;  /* 0xffff000062007812 */ /* 0x000fe200078ec0ff */
[----:B------:R-:W-:Y:S01]  /*7430*/  FFMA R15, R81, R2, R15 ;  /* 0x00000002510f7223 */ /* 0x000fe2000000000f */
        /* <DEDUP_REMOVED lines=9> */
[----:B------:R-:W-:Y:S01]  /*74d0*/  FMUL R16, R78, R20 ;  /* 0x000000144e107220 */ /* 0x000fe20000400000 */
[----:B------:R-:W-:Y:S01]  /*74e0*/  FFMA R14, R81, R3, R14 ;  /* 0x00000003510e7223 */ /* 0x000fe2000000000e */
[----:B------:R-:W-:Y:S01]  /*74f0*/  SHF.L.U32 R3, R106, 0x10, RZ ;  /* 0x000000106a037819 */ /* 0x000fe200000006ff */
[C---:B------:R-:W-:Y:S01]  /*7500*/  FMUL R17, R78.reuse, R21 ;  /* 0x000000154e117220 */ /* 0x040fe20000400000 */
[----:B------:R-:W-:Y:S01]  /*7510*/  F2FP.BF16.F32.PACK_AB R118, R13, R12 ;  /* 0x0000000c0d76723e */ /* 0x000fe200000010ff */
[----:B------:R-:W-:Y:S01]  /*7520*/  FFMA R19, R81, R2, R19 ;  /* 0x0000000251137223 */ /* 0x000fe20000000013 */
[----:B------:R-:W-:Y:S01]  /*7530*/  SHF.L.U32 R2, R105, 0x10, RZ ;  /* 0x0000001069027819 */ /* 0x000fe200000006ff */
        /* <DEDUP_REMOVED lines=12> */
[C---:B------:R-:W-:Y:S01]  /*7600*/  FFMA R23, R81.reuse, R0, R23 ;  /* 0x0000000051177223 */ /* 0x040fe20000000017 */
[----:B------:R-:W-:Y:S01]  /*7610*/  SHF.L.U32 R0, R112, 0x10, RZ ;  /* 0x0000001070007819 */ /* 0x000fe200000006ff */
[C---:B------:R-:W-:Y:S01]  /*7620*/  FMUL R22, R78.reuse, R26 ;  /* 0x0000001a4e167220 */ /* 0x040fe20000400000 */
[----:B------:R-:W-:Y:S01]  /*7630*/  FMUL R27, R78, R27 ;  /* 0x0000001b4e1b7220 */ /* 0x000fe20000400000 */
        /* <DEDUP_REMOVED lines=9> */
[----:B------:R-:W-:Y:S01]  /*76d0*/  LOP3.LUT R82, R115, 0xffff0000, RZ, 0xc0, !PT ;  /* 0xffff000073527812 */ /* 0x000fe200078ec0ff */
[----:B------:R-:W-:Y:S01]  /*76e0*/  FFMA R24, R81, R0, R24 ;  /* 0x0000000051187223 */ /* 0x000fe20000000018 */
[----:B------:R-:W-:Y:S01]  /*76f0*/  SHF.L.U32 R0, R113, 0x10, RZ ;  /* 0x0000001071007819 */ /* 0x000fe200000006ff */
[C---:B------:R-:W-:Y:S01]  /*7700*/  FMUL R25, R78.reuse, R29 ;  /* 0x0000001d4e197220 */ /* 0x040fe20000400000 */
[----:B------:R-:W-:Y:S01]  /*7710*/  F2FP.BF16.F32.PACK_AB R126, R21, R20 ;  /* 0x00000014157e723e */ /* 0x000fe200000010ff */
[----:B------:R-:W-:Y:S01]  /*7720*/  FMUL R26, R78, R30 ;  /* 0x0000001e4e1a7220 */ /* 0x000fe20000400000 */
[----:B------:R-:W-:Y:S01]  /*7730*/  F2FP.BF16.F32.PACK_AB R127, R27, R22 ;  /* 0x000000161b7f723e */ /* 0x000fe200000010ff */
        /* <DEDUP_REMOVED lines=38> */
[----:B------:R1:W-:Y:S01]  /*79a0*/  STS.128 [R182+UR48+0x4400], R92 ;  /* 0x0044005cb6007988 */ /* 0x0003e20008000c30 */
        /* <DEDUP_REMOVED lines=12> */
[----:B------:R2:W-:Y:S01]  /*7a70*/  STS.128 [R181+0x4400], R116 ;  /* 0x00440074b5007388 */ /* 0x0005e20000000c00 */
        /* <DEDUP_REMOVED lines=12> */
[----:B------:R4:W-:Y:S01]  /*7b40*/  STS.128 [R180+0x4400], R124 ;  /* 0x0044007cb4007388 */ /* 0x0009e20000000c00 */
[----:B------:R-:W-:Y:S01]  /*7b50*/  FMUL R51, R78, R51 ;  /* 0x000000334e337220 */ /* 0x000fe20000400000 */
[C---:B------:R-:W-:Y:S01]  /*7b60*/  FFMA R44, R81.reuse, R3, R44 ;  /* 0x00000003512c7223 */ /* 0x040fe2000000002c */
[C---:B------:R-:W-:Y:S01]  /*7b70*/  SHF.L.U32 R3, R136.reuse, 0x10, RZ ;  /* 0x0000001088037819 */ /* 0x040fe200000006ff */
[----:B------:R-:W-:Y:S01]  /*7b80*/  FFMA R45, R81, R2, R45 ;  /* 0x00000002512d7223 */ /* 0x000fe2000000002d */
[----:B------:R-:W-:Y:S01]  /*7b90*/  LOP3.LUT R2, R137, 0xffff0000, RZ, 0xc0, !PT ;  /* 0xffff000089027812 */ /* 0x000fe200078ec0ff */
        /* <DEDUP_REMOVED lines=8> */
[C---:B------:R-:W-:Y:S01]  /*7c20*/  FMUL R50, R78.reuse, R54 ;  /* 0x000000364e327220 */ /* 0x040fe20000400000 */
[----:B------:R-:W-:Y:S01]  /*7c30*/  F2FP.BF16.F32.PACK_AB R94, R37, R36 ;  /* 0x00000024255e723e */ /* 0x000fe200000010ff */
[----:B------:R1:W-:Y:S01]  /*7c40*/  STS.128 [R178+0x4400], R132 ;  /* 0x00440084b2007388 */ /* 0x0003e20000000c00 */
[----:B------:R-:W-:Y:S01]  /*7c50*/  F2FP.BF16.F32.PACK_AB R95, R43, R38 ;  /* 0x000000262b5f723e */ /* 0x000fe200000010ff */
[----:B------:R-:W-:Y:S01]  /*7c60*/  FMUL R55, R78, R55 ;  /* 0x000000374e377220 */ /* 0x000fe20000400000 */
[----:B--2---:R-:W-:Y:S01]  /*7c70*/  F2FP.BF16.F32.PACK_AB R116, R41, R40 ;  /* 0x000000282974723e */ /* 0x004fe200000010ff */
[----:B------:R-:W-:Y:S01]  /*7c80*/  FFMA R48, R81, R3, R48 ;  /* 0x0000000351307223 */ /* 0x000fe20000000030 */
[----:B------:R-:W-:Y:S01]  /*7c90*/  SHF.L.U32 R3, R139, 0x10, RZ ;  /* 0x000000108b037819 */ /* 0x000fe200000006ff */
[----:B------:R-:W-:Y:S01]  /*7ca0*/  FFMA R49, R81, R0, R49 ;  /* 0x0000000051317223 */ /* 0x000fe20000000031 */
[C---:B------:R-:W-:Y:S01]  /*7cb0*/  SHF.L.U32 R0, R138.reuse, 0x10, RZ ;  /* 0x000000108a007819 */ /* 0x040fe200000006ff */
[----:B------:R2:W-:Y:S01]  /*7cc0*/  STS.128 [R177+0x4400], R92 ;  /* 0x0044005cb1007388 */ /* 0x0005e20000000c00 */
[----:B------:R-:W-:Y:S01]  /*7cd0*/  F2FP.BF16.F32.PACK_AB R117, R47, R42 ;  /* 0x0000002a2f75723e */ /* 0x000fe200000010ff */
[----:B------:R-:W-:Y:S01]  /*7ce0*/  FFMA R50, R81, R83, R50 ;  /* 0x0000005351327223 */ /* 0x000fe20000000032 */
[----:B------:R-:W-:Y:S01]  /*7cf0*/  SHF.L.U32 R83, R145, 0x10, RZ ;  /* 0x0000001091537819 */ /* 0x000fe200000006ff */
[----:B------:R-:W-:Y:S01]  /*7d00*/  FFMA R55, R81, R2, R55 ;  /* 0x0000000251377223 */ /* 0x000fe20000000037 */
[----:B------:R-:W-:Y:S01]  /*7d10*/  LOP3.LUT R2, R138, 0xffff0000, RZ, 0xc0, !PT ;  /* 0xffff00008a027812 */ /* 0x000fe200078ec0ff */
[C---:B------:R-:W-:Y:S01]  /*7d20*/  FMUL R52, R78.reuse, R56 ;  /* 0x000000384e347220 */ /* 0x040fe20000400000 */
[----:B------:R-:W-:Y:S01]  /*7d30*/  F2FP.BF16.F32.PACK_AB R118, R45, R44 ;  /* 0x0000002c2d76723e */ /* 0x000fe200000010ff */
[C---:B------:R-:W-:Y:S01]  /*7d40*/  FMUL R53, R78.reuse, R57 ;  /* 0x000000394e357220 */ /* 0x040fe20000400000 */
[C---:B------:R-:W-:Y:S01]  /*7d50*/  FMUL R54, R78.reuse, R58 ;  /* 0x0000003a4e367220 */ /* 0x040fe20000400000 */
[----:B------:R-:W-:Y:S01]  /*7d60*/  FFMA R52, R81, R0, R52 ;  /* 0x0000000051347223 */ /* 0x000fe20000000034 */
[----:B------:R-:W-:Y:S01]  /*7d70*/  LOP3.LUT R0, R139, 0xffff0000, RZ, 0xc0, !PT ;  /* 0xffff00008b007812 */ /* 0x000fe200078ec0ff */
[C---:B------:R-:W-:Y:S01]  /*7d80*/  FFMA R53, R81.reuse, R2, R53 ;  /* 0x0000000251357223 */ /* 0x040fe20000000035 */
[----:B------:R-:W-:Y:S01]  /*7d90*/  FFMA R54, R81, R3, R54 ;  /* 0x0000000351367223 */ /* 0x000fe20000000036 */
[----:B------:R-:W-:Y:S01]  /*7da0*/  FMUL R59, R78, R59 ;  /* 0x0000003b4e3b7220 */ /* 0x000fe20000400000 */
[----:B------:R-:W-:Y:S01]  /*7db0*/  SHF.L.U32 R3, R144, 0x10, RZ ;  /* 0x0000001090037819 */ /* 0x000fe200000006ff */
[----:B------:R-:W-:Y:S01]  /*7dc0*/  FMUL R56, R78, R60 ;  /* 0x0000003c4e387220 */ /* 0x000fe20000400000 */
[----:B------:R-:W-:Y:S01]  /*7dd0*/  LOP3.LUT R2, R144, 0xffff0000, RZ, 0xc0, !PT ;  /* 0xffff000090027812 */ /* 0x000fe200078ec0ff */
[C---:B------:R-:W-:Y:S01]  /*7de0*/  FMUL R57, R78.reuse, R61 ;  /* 0x0000003d4e397220 */ /* 0x040fe20000400000 */
[----:B------:R-:W-:Y:S01]  /*7df0*/  F2FP.BF16.F32.PACK_AB R119, R51, R46 ;  /* 0x0000002e3377723e */ /* 0x000fe200000010ff */
[C---:B------:R-:W-:Y:S01]  /*7e00*/  FMUL R58, R78.reuse, R62 ;  /* 0x0000003e4e3a7220 */ /* 0x040fe20000400000 */
[C---:B------:R-:W-:Y:S01]  /*7e10*/  FFMA R59, R81.reuse, R0, R59 ;  /* 0x00000000513b7223 */ /* 0x040fe2000000003b */
[----:B------:R-:W-:Y:S01]  /*7e20*/  FFMA R56, R81, R3, R56 ;  /* 0x0000000351387223 */ /* 0x000fe20000000038 */
[----:B------:R-:W-:Y:S01]  /*7e30*/  LOP3.LUT R0, R145, 0xffff0000, RZ, 0xc0, !PT ;  /* 0xffff000091007812 */ /* 0x000fe200078ec0ff */
[----:B------:R2:W-:Y:S01]  /*7e40*/  STS.128 [R176+0x4400], R116 ;  /* 0x00440074b0007388 */ /* 0x0005e20000000c00 */
[C---:B------:R-:W-:Y:S01]  /*7e50*/  FFMA R57, R81.reuse, R2, R57 ;  /* 0x0000000251397223 */ /* 0x040fe20000000039 */
[----:B------:R-:W-:Y:S01]  /*7e60*/  FMUL R63, R78, R63 ;  /* 0x0000003f4e3f7220 */ /* 0x000fe20000400000 */
[----:B------:R-:W-:Y:S01]  /*7e70*/  SHF.L.U32 R3, R146, 0x10, RZ ;  /* 0x0000001092037819 */ /* 0x000fe200000006ff */
[----:B------:R-:W-:Y:S01]  /*7e80*/  FFMA R58, R81, R83, R58 ;  /* 0x00000053513a7223 */ /* 0x000fe2000000003a */
[----:B------:R-:W-:Y:S01]  /*7e90*/  FMUL R60, R78, R64 ;  /* 0x000000404e3c7220 */ /* 0x000fe20000400000 */
[----:B------:R-:W-:Y:S01]  /*7ea0*/  LOP3.LUT R2, R146, 0xffff0000, RZ, 0xc0, !PT ;  /* 0xffff000092027812 */ /* 0x000fe200078ec0ff */
[C---:B------:R-:W-:Y:S01]  /*7eb0*/  FMUL R61, R78.reuse, R65 ;  /* 0x000000414e3d7220 */ /* 0x040fe20000400000 */
[----:B------:R-:W-:Y:S01]  /*7ec0*/  SHF.L.U32 R83, R147, 0x10, RZ ;  /* 0x0000001093537819 */ /* 0x000fe200000006ff */
[C---:B------:R-:W-:Y:S01]  /*7ed0*/  FMUL R62, R78.reuse, R66 ;  /* 0x000000424e3e7220 */ /* 0x040fe20000400000 */
[----:B------:R-:W-:Y:S01]  /*7ee0*/  FFMA R63, R81, R0, R63 ;  /* 0x00000000513f7223 */ /* 0x000fe2000000003f */
[----:B------:R-:W-:Y:S01]  /*7ef0*/  FMUL R67, R78, R67 ;  /* 0x000000434e437220 */ /* 0x000fe20000400000 */
[----:B----4-:R-:W-:Y:S01]  /*7f00*/  F2FP.BF16.F32.PACK_AB R124, R49, R48 ;  /* 0x00000030317c723e */ /* 0x010fe200000010ff */
[----:B------:R-:W-:Y:S01]  /*7f10*/  FFMA R60, R81, R3, R60 ;  /* 0x00000003513c7223 */ /* 0x000fe2000000003c */
[----:B------:R-:W-:Y:S01]  /*7f20*/  F2FP.BF16.F32.PACK_AB R125, R55, R50 ;  /* 0x00000032377d723e */ /* 0x000fe200000010ff */
[----:B------:R-:W-:Y:S01]  /*7f30*/  FFMA R61, R81, R2, R61 ;  /* 0x00000002513d7223 */ /* 0x000fe2000000003d */
[----:B------:R-:W-:Y:S01]  /*7f40*/  F2FP.BF16.F32.PACK_AB R126, R53, R52 ;  /* 0x00000034357e723e */ /* 0x000fe200000010ff */
[----:B------:R-:W-:Y:S01]  /*7f50*/  FFMA R62, R81, R83, R62 ;  /* 0x00000053513e7223 */ /* 0x000fe2000000003e */
[----:B------:R-:W-:Y:S01]  /*7f60*/  F2FP.BF16.F32.PACK_AB R127, R59, R54 ;  /* 0x000000363b7f723e */ /* 0x000fe200000010ff */
[----:B------:R-:W-:Y:S01]  /*7f70*/  FFMA R67, R81, R82, R67 ;  /* 0x0000005251437223 */ /* 0x000fe20000000043 */
[----:B-1----:R-:W-:Y:S02]  /*7f80*/  F2FP.BF16.F32.PACK_AB R132, R57, R56 ;  /* 0x000000383984723e */ /* 0x002fe400000010ff */
[----:B------:R-:W-:Y:S01]  /*7f90*/  F2FP.BF16.F32.PACK_AB R133, R63, R58 ;  /* 0x0000003a3f85723e */ /* 0x000fe200000010ff */
[----:B------:R2:W-:Y:S01]  /*7fa0*/  STS.128 [R175+0x4400], R124 ;  /* 0x0044007caf007388 */ /* 0x0005e20000000c00 */
[----:B------:R-:W-:Y:S02]  /*7fb0*/  F2FP.BF16.F32.PACK_AB R134, R61, R60 ;  /* 0x0000003c3d86723e */ /* 0x000fe400000010ff */
[----:B------:R-:W-:Y:S02]  /*7fc0*/  F2FP.BF16.F32.PACK_AB R135, R67, R62 ;  /* 0x0000003e4387723e */ /* 0x000fe400000010ff */
[----:B------:R-:W-:Y:S02]  /*7fd0*/  LEA R0, R101, UR48, 0x3 ;  /* 0x0000003065007c11 */ /* 0x000fe4000f8e18ff */
[----:B------:R-:W-:Y:S01]  /*7fe0*/  @P6 SHF.L.U32 R3, R167, 0x1f, RZ ;  /* 0x0000001fa7036819 */ /* 0x000fe200000006ff */
[----:B------:R2:W-:Y:S01]  /*7ff0*/  STS.128 [R174+0x4400], R132 ;  /* 0x00440084ae007388 */ /* 0x0005e20000000c00 */
[----:B------:R-:W-:Y:S01]  /*8000*/  @!PT LDS RZ, [RZ] ;  /* 0x00000000fffff984 */ /* 0x000fe20000000800 */
[----:B------:R-:W-:Y:S01]  /*8010*/  @!PT LDS RZ, [RZ] ;  /* 0x00000000fffff984 */ /* 0x000fe20000000800 */
[----:B------:R-:W-:Y:S01]  /*8020*/  @!PT LDS RZ, [RZ] ;  /* 0x00000000fffff984 */ /* 0x000fe20000000800 */
[----:B------:R-:W-:Y:S01]  /*8030*/  @!PT LDS RZ, [RZ] ;  /* 0x00000000fffff984 */ /* 0x000fe20000000800 */
[----:B------:R1:W-:Y:S07]  /*8040*/  MEMBAR.ALL.CTA ;  /* 0x0000000000007992 */ /* 0x0003ee0000008000 */
[----:B-1----:R-:W1:Y:S02]  /*8050*/  FENCE.VIEW.ASYNC.S ;  /* 0x00000000000073c6 */ /* 0x002e640000000000 */
[----:B-1----:R-:W-:Y:S06]  /*8060*/  BAR.SYNC.DEFER_BLOCKING 0x1, 0x80 ;  /* 0x0042000000007b1d */ /* 0x002fec0000010000 */
[----:B------:R-:W-:Y:S05]  /*8070*/  @P0 BRA `(.L_x_105) ;  /* 0x0000000000240947 */ /* 0x000fea0003800000 */
[----:B------:R-:W-:Y:S02]  /*8080*/  UIADD3 UR8, UP0, UPT, UR52, 0x680, URZ ;  /* 0x0000068034087890 */ /* 0x000fe4000ff1e0ff */
[----:B------:R-:W-:Y:S02]  /*8090*/  UIADD3 UR5, UPT, UPT, UR41, 0x40, URZ ;  /* 0x0000004029057890 */ /* 0x000fe4000fffe0ff */
[----:B------:R-:W-:Y:S02]  /*80a0*/  UIADD3 UR4, UPT, UPT, UR48, 0x4400, URZ ;  /* 0x0000440030047890 */ /* 0x000fe4000fffe0ff */
[----:B------:R-:W-:Y:S01]  /*80b0*/  UIADD3.X UR9, UPT, UPT, URZ, UR53, URZ, UP0, !UPT ;  /* 0x00000035ff097290 */ /* 0x000fe200087fe4ff */
[----:B------:R-:W-:Y:S01]  /*80c0*/  UMOV UR6, UR42 ;  /* 0x0000002a00067c82 */ /* 0x000fe20008000000 */
[----:B------:R-:W-:Y:S07]  /*80d0*/  UMOV UR7, UR36 ;  /* 0x0000002400077c82 */ /* 0x000fee0008000000 */
[----:B------:R1:W-:Y:S01]  /*80e0*/  UTMASTG.3D [UR4], [UR8] ;  /* 0x00000004080073b5 */ /* 0x0003e20008010000 */
[----:B------:R0:W-:Y:S01]  /*80f0*/  UTMACMDFLUSH ;  /* 0x00000000000079b7 */ /* 0x0001e20000000000 */
[----:B-1----:R-:W-:Y:S04]  /*8100*/  DEPBAR.LE SB0, 0x1 ;  /* 0x000080400000791a */ /* 0x002fe80000000000 */
.L_x_105:
[----:B------:R-:W-:Y:S05]  /*8110*/  BSYNC.RECONVERGENT B0 ;  /* 0x0000000000007941 */ /* 0x000fea0003800200 */
.L_x_104:
[----:B------:R-:W-:Y:S01]  /*8120*/  BAR.SYNC.DEFER_BLOCKING 0x1, 0x80 ;  /* 0x0042000000007b1d */ /* 0x000fe20000010000 */
[----:B------:R-:W-:Y:S04]  /*8130*/  UIADD3 UR40, UPT, UPT, UR51, 0x1, URZ ;  /* 0x0000000133287890 */ /* 0x000fe8000fffe0ff */
[----:B------:R-:W-:Y:S04]  /*8140*/  UISETP.NE.AND UP0, UPT, UR40, 0x4, UPT ;  /* 0x000000042800788c */ /* 0x000fe8000bf05270 */
[----:B------:R-:W-:Y:S01]  /*8150*/  USEL UR40, UR40, URZ, UP0 ;  /* 0x000000ff28287287 */ /* 0x000fe20008000000 */
[----:B------:R1:W-:Y:S01]  /*8160*/  @P6 SYNCS.ARRIVE.TRANS64.RED.A1T0 RZ, [R85+URZ], RZ ;  /* 0x000000ff55ff69a7 */ /* 0x0003e200081004ff */
[----:B------:R-:W-:Y:S01]  /*8170*/  BSSY B1, `(.L_x_106) ;  /* 0x0000020000017945 */ /* 0x000fe20003800000 */
[----:B------:R-:W4:Y:S02]  /*8180*/  @P6 SYNCS.PHASECHK.TRANS64.TRYWAIT P0, [R0+URZ+0x30], R3 ;  /* 0x00003003000065a7 */ /* 0x000f2400080011ff */
[----:B----4-:R-:W-:Y:S01]  /*8190*/  @P6 SEL R103, RZ, 0x1, !P0 ;  /* 0x00000001ff676807 */ /* 0x010fe20004000000 */
[----:B-1----:R-:W-:Y:S06]  /*81a0*/  @!P6 BRA `(.L_x_107) ;  /* 0x000000000070e947 */ /* 0x002fec0003800000 */
        /* <DEDUP_REMOVED lines=9> */
[----:B------:R-:W-:Y:S04]  /*8240*/  SHF.L.U32 R7, R167, 0x1f, RZ ;  /* 0x0000001fa7077819 */ /* 0x000fe800000006ff */
[----:B------:R-:W1:Y:S02]  /*8250*/  SYNCS.PHASECHK.TRANS64.TRYWAIT P0, [R0+URZ+0x30], R7 ;  /* 0x00003007000075a7 */ /* 0x000e6400080011ff */
[----:B-1----:R-:W-:Y:S05]  /*8260*/  @!P0 BRA `(.L_x_110) ;  /* 0x0000003400008947 */ /* 0x002fea0003800000 */
.L_x_109:
[----:B------:R-:W-:Y:S05]  /*8270*/  BSYNC B0 ;  /* 0x0000000000007941 */ /* 0x000fea0003800000 */
.L_x_108:
[----:B------:R-:W-:Y:S01]  /*8280*/  ISETP.NE.AND P0, PT, R109, RZ, PT ;  /* 0x000000ff6d00720c */ /* 0x000fe20003f05270 */
[----:B------:R-:W-:Y:S11]  /*8290*/  VIADD R101, R101, 0x1 ;  /* 0x0000000165657836 */ /* 0x000ff60000000000 */
[----:B------:R-:W-:Y:S01]  /*82a0*/  @!UPT UIADD3 URZ, UPT, UPT, URZ, URZ, URZ ;  /* 0x000000fffffff290 */ /* 0x000fe2000fffe0ff */
[----:B------:R4:W2:Y:S01]  /*82b0*/  @P0 LDS.128 R88, [R4+UR48+0x400] ;  /* 0x0004003004580984 */ /* 0x0008a20008000c00 */
[--C-:B-1----:R-:W-:Y:S01]  /*82c0*/  @P0 IMAD.IADD R7, R102, 0x1, R3.reuse ;  /* 0x0000000166070824 */ /* 0x102fe200078e0203 */
[C---:B------:R-:W-:Y:S01]  /*82d0*/  @P0 IADD3 R0, PT, PT, R108.reuse, R5, RZ ;  /* 0x000000056c000210 */ /* 0x040fe20007ffe0ff */
[C---:B------:R-:W-:Y:S01]  /*82e0*/  @P0 IMAD.IADD R6, R108.reuse, 0x1, R3 ;  /* 0x000000016c060824 */ /* 0x040fe200078e0203 */
[----:B------:R4:W1:Y:S02]  /*82f0*/  @P0 LDS.128 R96, [R2+0x400] ;  /* 0x0004000002600984 */ /* 0x0008640000000c00 */
[----:B------:R-:W-:Y:S02]  /*8300*/  @P0 IADD3 R8, PT, PT, R108, R7, RZ ;  /* 0x000000076c080210 */ /* 0x000fe40007ffe0ff */
[----:B------:R4:W1:Y:S04]  /*8310*/  @P0 LDS.128 R104, [R5+0x400] ;  /* 0x0004000005680984 */ /* 0x0008680000000c00 */
[----:B------:R4:W1:Y:S04]  /*8320*/  @P0 LDS.128 R112, [R0+0x400] ;  /* 0x0004000000700984 */ /* 0x0008680000000c00 */
[----:B------:R4:W1:Y:S04]  /*8330*/  @P0 LDS.128 R120, [R3+0x400] ;  /* 0x0004000003780984 */ /* 0x0008680000000c00 */
[----:B------:R4:W1:Y:S04]  /*8340*/  @P0 LDS.128 R128, [R6+0x400] ;  /* 0x0004000006800984 */ /* 0x0008680000000c00 */
[----:B------:R4:W1:Y:S04]  /*8350*/  @P0 LDS.128 R136, [R7+0x400] ;  /* 0x0004000007880984 */ /* 0x0008680000000c00 */
[----:B------:R4:W1:Y:S02]  /*8360*/  @P0 LDS.128 R144, [R8+0x400] ;  /* 0x0004000008900984 */ /* 0x0008640000000c00 */
.L_x_107:
[----:B------:R-:W-:Y:S05]  /*8370*/  BSYNC B1 ;  /* 0x0000000000017941 */ /* 0x000fea0003800000 */
.L_x_106:
        /* <DEDUP_REMOVED lines=21> */
.L_x_111:
[----:B------:R-:W-:Y:S01]  /*84d0*/  ISETP.NE.AND P6, PT, R179, RZ, PT ;  /* 0x000000ffb300720c */ /* 0x000fe20003fc5270 */
[----:B------:R-:W-:Y:S05]  /*84e0*/  WARPSYNC.ALL ;  /* 0x0000000000007948 */ /* 0x000fea0003800000 */
[----:B------:R-:W-:Y:S01]  /*84f0*/  R2UR UR4, R80 ;  /* 0x00000000500472ca */ /* 0x000fe200000e0000 */
[----:B------:R-:W-:Y:S01]  /*8500*/  BSSY.RECONVERGENT B0, `(.L_x_112) ;  /* 0x0000103000007945 */ /* 0x000fe20003800200 */
[----:B------:R-:W-:Y:S02]  /*8510*/  MOV R3, UR40 ;  /* 0x0000002800037c02 */ /* 0x000fe40008000f00 */
[----:B------:R-:W-:Y:S02]  /*8520*/  MOV R84, UR37 ;  /* 0x0000002500547c02 */ /* 0x000fe40008000f00 */
[C---:B--2---:R-:W-:Y:S02]  /*8530*/  SHF.L.U32 R82, R88.reuse, 0x10, RZ ;  /* 0x0000001058527819 */ /* 0x044fe400000006ff */
[----:B------:R-:W-:Y:S02]  /*8540*/  @P6 LEA R3, R3, UR48, 0x3 ;  /* 0x0000003003036c11 */ /* 0x000fe4000f8e18ff */
[----:B------:R-:W-:Y:S02]  /*8550*/  LOP3.LUT R83, R88, 0xffff0000, RZ, 0xc0, !PT ;  /* 0xffff000058537812 */ /* 0x000fe400078ec0ff */
[----:B------:R-:W-:Y:S01]  /*8560*/  @P6 IADD3 R3, PT, PT, R3, 0x50, RZ ;  /* 0x0000005003036810 */ /* 0x000fe20007ffe0ff */
[----:B------:R-:W2:Y:S01]  /*8570*/  LDTM.x64 R4, tmem[UR4+0x80] ;  /* 0x00008004000479ee */ /* 0x000ea20008340000 */
[----:B------:R-:W-:Y:S02]  /*8580*/  ISETP.NE.AND P0, PT, R170, RZ, PT ;  /* 0x000000ffaa00720c */ /* 0x000fe40003f05270 */
[----:B------:R-:W-:Y:S01]  /*8590*/  @P6 PRMT R84, R84, 0x654, R3 ;  /* 0x0000065454546816 */ /* 0x000fe20000000003 */
[C---:B--2---:R-:W-:Y:S01]  /*85a0*/  FMUL R0, R78.reuse, R4 ;  /* 0x000000044e007220 */ /* 0x044fe20000400000 */
[C---:B------:R-:W-:Y:S01]  /*85b0*/  FMUL R3, R78.reuse, R6 ;  /* 0x000000064e037220 */ /* 0x040fe20000400000 */
        /* <DEDUP_REMOVED lines=38> */
[C---:B------:R-:W-:Y:S01]  /*8820*/  FFMA R0, R81.reuse, R82, R0 ;  /* 0x0000005251007223 */ /* 0x040fe20000000000 */
[----:B------:R-:W-:Y:S01]  /*8830*/  FFMA R2, R81, R83, R2 ;  /* 0x0000005351027223 */ /* 0x000fe20000000002 */
[C---:B------:R-:W-:Y:S01]  /*8840*/  FMUL R45, R78.reuse, R49 ;  /* 0x000000314e2d7220 */ /* 0x040fe20000400000 */
[C---:B------:R-:W-:Y:S01]  /*8850*/  FMUL R58, R78.reuse, R62 ;  /* 0x0000003e4e3a7220 */ /* 0x040fe20000400000 */
[C---:B------:R-:W-:Y:S01]  /*8860*/  FMUL R60, R78.reuse, R64 ;  /* 0x000000404e3c7220 */ /* 0x040fe20000400000 */
[C---:B------:R-:W-:Y:S01]  /*8870*/  SHF.L.U32 R64, R89.reuse, 0x10, RZ ;  /* 0x0000001059407819 */ /* 0x040fe200000006ff */
[----:B------:R-:W-:Y:S01]  /*8880*/  FMUL R49, R78, R53 ;  /* 0x000000354e317220 */ /* 0x000fe20000400000 */
[----:B------:R-:W-:Y:S01]  /*8890*/  F2FP.BF16.F32.PACK_AB R92, R2, R0 ;  /* 0x00000000025c723e */ /* 0x000fe200000010ff */
[C---:B------:R-:W-:Y:S01]  /*88a0*/  FMUL R62, R78.reuse, R66 ;  /* 0x000000424e3e7220 */ /* 0x040fe20000400000 */
[----:B------:R-:W-:Y:S01]  /*88b0*/  LOP3.LUT R66, R89, 0xffff0000, RZ, 0xc0, !PT ;  /* 0xffff000059427812 */ /* 0x000fe200078ec0ff */
[C---:B------:R-:W-:Y:S01]  /*88c0*/  FMUL R53, R78.reuse, R57 ;  /* 0x000000394e357220 */ /* 0x040fe20000400000 */
[----:B------:R-:W-:Y:S01]  /*88d0*/  LOP3.LUT R0, R91, 0xffff0000, RZ, 0xc0, !PT ;  /* 0xffff00005b007812 */ /* 0x000fe200078ec0ff */
[----:B------:R-:W-:Y:S01]  /*88e0*/  FMUL R7, R78, R7 ;  /* 0x000000074e077220 */ /* 0x000fe20000400000 */
[----:B-1----:R-:W-:Y:S01]  /*88f0*/  LOP3.LUT R2, R96, 0xffff0000, RZ, 0xc0, !PT ;  /* 0xffff000060027812 */ /* 0x002fe200078ec0ff */
[C---:B------:R-:W-:Y:S01]  /*8900*/  FMUL R57, R78.reuse, R61 ;  /* 0x0000003d4e397220 */ /* 0x040fe20000400000 */
[----:B------:R-:W-:Y:S01]  /*8910*/  FMUL R61, R78, R65 ;  /* 0x000000414e3d7220 */ /* 0x000fe20000400000 */
[C---:B------:R-:W-:Y:S01]  /*8920*/  SHF.L.U32 R65, R90.reuse, 0x10, RZ ;  /* 0x000000105a417819 */ /* 0x040fe200000006ff */
[C---:B------:R-:W-:Y:S01]  /*8930*/  FFMA R3, R81.reuse, R64, R3 ;  /* 0x0000004051037223 */ /* 0x040fe20000000003 */
[----:B------:R-:W-:Y:S01]  /*8940*/  LOP3.LUT R64, R90, 0xffff0000, RZ, 0xc0, !PT ;  /* 0xffff00005a407812 */ /* 0x000fe200078ec0ff */
[C---:B------:R-:W-:Y:S01]  /*8950*/  FFMA R7, R81.reuse, R66, R7 ;  /* 0x0000004251077223 */ /* 0x040fe20000000007 */
[C---:B------:R-:W-:Y:S01]  /*8960*/  FMUL R11, R78.reuse, R11 ;  /* 0x0000000b4e0b7220 */ /* 0x040fe20000400000 */
[----:B------:R-:W-:Y:S01]  /*8970*/  FFMA R4, R81, R65, R4 ;  /* 0x0000004151047223 */ /* 0x000fe20000000004 */
[----:B------:R-:W-:Y:S01]  /*8980*/  SHF.L.U32 R65, R91, 0x10, RZ ;  /* 0x000000105b417819 */ /* 0x000fe200000006ff */
[----:B------:R-:W-:Y:S01]  /*8990*/  FFMA R5, R81, R64, R5 ;  /* 0x0000004051057223 */ /* 0x000fe20000000005 */
[----:B------:R-:W-:Y:S01]  /*89a0*/  F2FP.BF16.F32.PACK_AB R93, R7, R3 ;  /* 0x00000003075d723e */ /* 0x000fe200000010ff */
[----:B------:R-:W-:Y:S01]  /*89b0*/  FMUL R15, R78, R15 ;  /* 0x0000000f4e0f7220 */ /* 0x000fe20000400000 */
[----:B------:R-:W-:Y:S01]  /*89c0*/  SHF.L.U32 R3, R96, 0x10, RZ ;  /* 0x0000001060037819 */ /* 0x000fe200000006ff */
[----:B------:R-:W-:Y:S01]  /*89d0*/  FFMA R6, R81, R65, R6 ;  /* 0x0000004151067223 */ /* 0x000fe20000000006 */
[----:B------:R-:W-:Y:S01]  /*89e0*/  F2FP.BF16.F32.PACK_AB R94, R5, R4 ;  /* 0x00000004055e723e */ /* 0x000fe200000010ff */
[----:B------:R-:W-:Y:S01]  /*89f0*/  FFMA R11, R81, R0, R11 ;  /* 0x00000000510b7223 */ /* 0x000fe2000000000b */
[----:B------:R-:W-:Y:S01]  /*8a00*/  SHF.L.U32 R0, R97, 0x10, RZ ;  /* 0x0000001061007819 */ /* 0x000fe200000006ff */
[C---:B------:R-:W-:Y:S01]  /*8a10*/  FFMA R8, R81.reuse, R3, R8 ;  /* 0x0000000351087223 */ /* 0x040fe20000000008 */
[C---:B------:R-:W-:Y:S01]  /*8a20*/  SHF.L.U32 R3, R98.reuse, 0x10, RZ ;  /* 0x0000001062037819 */ /* 0x040fe200000006ff */
[----:B------:R-:W-:Y:S01]  /*8a30*/  FFMA R9, R81, R2, R9 ;  /* 0x0000000251097223 */ /* 0x000fe20000000009 */
[----:B------:R-:W-:Y:S01]  /*8a40*/  LOP3.LUT R2, R97, 0xffff0000, RZ, 0xc0, !PT ;  /* 0xffff000061027812 */ /* 0x000fe200078ec0ff */
[C---:B------:R-:W-:Y:S01]  /*8a50*/  FFMA R10, R81.reuse, R0, R10 ;  /* 0x00000000510a7223 */ /* 0x040fe2000000000a */
[----:B------:R-:W-:Y:S01]  /*8a60*/  LOP3.LUT R0, R98, 0xffff0000, RZ, 0xc0, !PT ;  /* 0xffff000062007812 */ /* 0x000fe200078ec0ff */
[----:B------:R-:W-:Y:S01]  /*8a70*/  FMUL R19, R78, R19 ;  /* 0x000000134e137220 */ /* 0x000fe20000400000 */
[C---:B------:R-:W-:Y:S01]  /*8a80*/  SHF.L.U32 R5, R104.reuse, 0x10, RZ ;  /* 0x0000001068057819 */ /* 0x040fe200000006ff */
[----:B------:R-:W-:Y:S01]  /*8a90*/  FFMA R15, R81, R2, R15 ;  /* 0x00000002510f7223 */ /* 0x000fe2000000000f */
[----:B------:R-:W-:Y:S01]  /*8aa0*/  LOP3.LUT R2, R99, 0xffff0000, RZ, 0xc0, !PT ;  /* 0xffff000063027812 */ /* 0x000fe200078ec0ff */
[----:B------:R-:W-:Y:S01]  /*8ab0*/  FFMA R12, R81, R3, R12 ;  /* 0x00000003510c7223 */ /* 0x000fe2000000000c */
[----:B------:R-:W-:Y:S01]  /*8ac0*/  SHF.L.U32 R3, R99, 0x10, RZ ;  /* 0x0000001063037819 */ /* 0x000fe200000006ff */
[----:B------:R-:W-:Y:S01]  /*8ad0*/  FFMA R13, R81, R0, R13 ;  /* 0x00000000510d7223 */ /* 0x000fe2000000000d */
[----:B------:R-:W-:Y:S01]  /*8ae0*/  LOP3.LUT R0, R104, 0xffff0000, RZ, 0xc0, !PT ;  /* 0xffff000068007812 */ /* 0x000fe200078ec0ff */
[----:B------:R-:W-:Y:S01]  /*8af0*/  FMUL R23, R78, R23 ;  /* 0x000000174e177220 */ /* 0x000fe20000400000 */
[----:B------:R-:W-:Y:S01]  /*8b00*/  LOP3.LUT R4, R107, 0xffff0000, RZ, 0xc0, !PT ;  /* 0xffff00006b047812 */ /* 0x000fe200078ec0ff */
[C---:B------:R-:W-:Y:S01]  /*8b10*/  FFMA R14, R81.reuse, R3, R14 ;  /* 0x00000003510e7223 */ /* 0x040fe2000000000e */
[C---:B------:R-:W-:Y:S01]  /*8b20*/  SHF.L.U32 R3, R106.reuse, 0x10, RZ ;  /* 0x000000106a037819 */ /* 0x040fe200000006ff */
[----:B------:R-:W-:Y:S01]  /*8b30*/  FFMA R19, R81, R2, R19 ;  /* 0x0000000251137223 */ /* 0x000fe20000000013 */
[----:B------:R-:W-:Y:S01]  /*8b40*/  SHF.L.U32 R2, R105, 0x10, RZ ;  /* 0x0000001069027819 */ /* 0x000fe200000006ff */
[----:B------:R-:W-:Y:S01]  /*8b50*/  FFMA R16, R81, R5, R16 ;  /* 0x0000000551107223 */ /* 0x000fe20000000010 */
[----:B------:R-:W-:Y:S01]  /*8b60*/  SHF.L.U32 R5, R107, 0x10, RZ ;  /* 0x000000106b057819 */ /* 0x000fe200000006ff */
[----:B------:R-:W-:Y:S01]  /*8b70*/  FFMA R17, R81, R0, R17 ;  /* 0x0000000051117223 */ /* 0x000fe20000000011 */
[----:B------:R-:W-:Y:S01]  /*8b80*/  LOP3.LUT R0, R105, 0xffff0000, RZ, 0xc0, !PT ;  /* 0xffff000069007812 */ /* 0x000fe200078ec0ff */
[----:B------:R-:W-:Y:S01]  /*8b90*/  FFMA R18, R81, R2, R18 ;  /* 0x0000000251127223 */ /* 0x000fe20000000012 */
[----:B------:R-:W-:Y:S01]  /*8ba0*/  LOP3.LUT R2, R106, 0xffff0000, RZ, 0xc0, !PT ;  /* 0xffff00006a027812 */ /* 0x000fe200078ec0ff */
[----:B------:R-:W-:Y:S01]  /*8bb0*/  FMUL R27, R78, R27 ;  /* 0x0000001b4e1b7220 */ /* 0x000fe20000400000 */
[----:B------:R-:W-:Y:S01]  /*8bc0*/  F2FP.BF16.F32.PACK_AB R95, R11, R6 ;  /* 0x000000060b5f723e */ /* 0x000fe200000010ff */
[C---:B------:R-:W-:Y:S01]  /*8bd0*/  FFMA R23, R81.reuse, R0, R23 ;  /* 0x0000000051177223 */ /* 0x040fe20000000017 */
[----:B------:R-:W-:Y:S01]  /*8be0*/  SHF.L.U32 R0, R112, 0x10, RZ ;  /* 0x0000001070007819 */ /* 0x000fe200000006ff */
[C---:B------:R-:W-:Y:S01]  /*8bf0*/  FFMA R20, R81.reuse, R3, R20 ;  /* 0x0000000351147223 */ /* 0x040fe20000000014 */
[----:B------:R-:W-:Y:S01]  /*8c00*/  SHF.L.U32 R3, R114, 0x10, RZ ;  /* 0x0000001072037819 */ /* 0x000fe200000006ff */
        /* <DEDUP_REMOVED lines=8> */
[----:B------:R-:W-:Y:S01]  /*8c90*/  FFMA R25, R81, R2, R25 ;  /* 0x0000000251197223 */ /* 0x000fe20000000019 */
[----:B------:R-:W-:Y:S01]  /*8ca0*/  LOP3.LUT R2, R114, 0xffff0000, RZ, 0xc0, !PT ;  /* 0xffff000072027812 */ /* 0x000fe200078ec0ff */
[C---:B------:R-:W-:Y:S01]  /*8cb0*/  FMUL R31, R78.reuse, R31 ;  /* 0x0000001f4e1f7220 */ /* 0x040fe20000400000 */
[----:B------:R-:W-:Y:S01]  /*8cc0*/  F2FP.BF16.F32.PACK_AB R8, R9, R8 ;  /* 0x000000080908723e */ /* 0x000fe200000010ff */
[----:B------:R-:W-:Y:S01]  /*8cd0*/  FFMA R26, R81, R0, R26 ;  /* 0x00000000511a7223 */ /* 0x000fe2000000001a */
[----:B------:R-:W-:Y:S01]  /*8ce0*/  LOP3.LUT R0, R113, 0xffff0000, RZ, 0xc0, !PT ;  /* 0xffff000071007812 */ /* 0x000fe200078ec0ff */
[C---:B------:R-:W-:Y:S01]  /*8cf0*/  FMUL R35, R78.reuse, R35 ;  /* 0x000000234e237220 */ /* 0x040fe20000400000 */
[----:B------:R-:W-:Y:S01]  /*8d00*/  F2FP.BF16.F32.PACK_AB R9, R15, R10 ;  /* 0x0000000a0f09723e */ /* 0x000fe200000010ff */
[----:B------:R-:W-:Y:S01]  /*8d10*/  FMUL R39, R78, R39 ;  /* 0x000000274e277220 */ /* 0x000fe20000400000 */
[----:B------:R-:W-:Y:S01]  /*8d20*/  F2FP.BF16.F32.PACK_AB R10, R13, R12 ;  /* 0x0000000c0d0a723e */ /* 0x000fe200000010ff */
[C---:B------:R-:W-:Y:S01]  /*8d30*/  FFMA R31, R81.reuse, R0, R31 ;  /* 0x00000000511f7223 */ /* 0x040fe2000000001f */
[C---:B------:R-:W-:Y:S01]  /*8d40*/  SHF.L.U32 R0, R120.reuse, 0x10, RZ ;  /* 0x0000001078007819 */ /* 0x040fe200000006ff */
[----:B------:R-:W-:Y:S01]  /*8d50*/  FFMA R28, R81, R3, R28 ;  /* 0x00000003511c7223 */ /* 0x000fe2000000001c */
[----:B------:R-:W-:Y:S01]  /*8d60*/  SHF.L.U32 R3, R121, 0x10, RZ ;  /* 0x0000001079037819 */ /* 0x000fe200000006ff */
        /* <DEDUP_REMOVED lines=8> */
[----:B------:R-:W-:Y:S01]  /*8df0*/  FFMA R33, R81, R2, R33 ;  /* 0x0000000251217223 */ /* 0x000fe20000000021 */
[----:B------:R-:W-:Y:S01]  /*8e00*/  LOP3.LUT R2, R123, 0xffff0000, RZ, 0xc0, !PT ;  /* 0xffff00007b027812 */ /* 0x000fe200078ec0ff */
[C---:B------:R-:W-:Y:S01]  /*8e10*/  FFMA R34, R81.reuse, R3, R34 ;  /* 0x0000000351227223 */ /* 0x040fe20000000022 */
[C---:B------:R-:W-:Y:S01]  /*8e20*/  SHF.L.U32 R3, R122.reuse, 0x10, RZ ;  /* 0x000000107a037819 */ /* 0x040fe200000006ff */
[----:B------:R-:W-:Y:S01]  /*8e30*/  FFMA R39, R81, R0, R39 ;  /* 0x0000000051277223 */ /* 0x000fe20000000027 */
[----:B------:R-:W-:Y:S01]  /*8e40*/  LOP3.LUT R0, R122, 0xffff0000, RZ, 0xc0, !PT ;  /* 0xffff00007a007812 */ /* 0x000fe200078ec0ff */
[----:B------:R-:W-:Y:S01]  /*8e50*/  FMUL R43, R78, R43 ;  /* 0x0000002b4e2b7220 */ /* 0x000fe20000400000 */
[----:B------:R-:W-:Y:S01]  /*8e60*/  F2FP.BF16.F32.PACK_AB R16, R17, R16 ;  /* 0x000000101110723e */ /* 0x000fe200000010ff */
[----:B------:R-:W-:Y:S01]  /*8e70*/  FFMA R36, R81, R3, R36 ;  /* 0x0000000351247223 */ /* 0x000fe20000000024 */
[----:B------:R-:W-:Y:S01]  /*8e80*/  SHF.L.U32 R3, R129, 0x10, RZ ;  /* 0x0000001081037819 */ /* 0x000fe200000006ff */
[C---:B------:R-:W-:Y:S01]  /*8e90*/  FFMA R37, R81.reuse, R0, R37 ;  /* 0x0000000051257223 */ /* 0x040fe20000000025 */
[C---:B------:R-:W-:Y:S01]  /*8ea0*/  SHF.L.U32 R0, R128.reuse, 0x10, RZ ;  /* 0x0000001080007819 */ /* 0x040fe200000006ff */
[----:B------:R-:W-:Y:S01]  /*8eb0*/  FFMA R38, R81, R5, R38 ;  /* 0x0000000551267223 */ /* 0x000fe20000000026 */
[----:B------:R-:W-:Y:S01]  /*8ec0*/  F2FP.BF16.F32.PACK_AB R17, R23, R18 ;  /* 0x000000121711723e */ /* 0x000fe200000010ff */
[----:B------:R1:W-:Y:S01]  /*8ed0*/  STS.128 [R182+UR48+0x8400], R92 ;  /* 0x0084005cb6007988 */ /* 0x0003e20008000c30 */
[----:B------:R-:W-:Y:S01]  /*8ee0*/  SHF.L.U32 R5, R131, 0x10, RZ ;  /* 0x0000001083057819 */ /* 0x000fe200000006ff */
[C---:B------:R-:W-:Y:S01]  /*8ef0*/  FFMA R43, R81.reuse, R2, R43 ;  /* 0x00000002512b7223 */ /* 0x040fe2000000002b */
[----:B------:R-:W-:Y:S01]  /*8f00*/  LOP3.LUT R2, R128, 0xffff0000, RZ, 0xc0, !PT ;  /* 0xffff000080027812 */ /* 0x000fe200078ec0ff */
[----:B------:R-:W-:Y:S01]  /*8f10*/  FFMA R40, R81, R0, R40 ;  /* 0x0000000051287223 */ /* 0x000fe20000000028 */
[----:B------:R-:W-:Y:S01]  /*8f20*/  LOP3.LUT R0, R129, 0xffff0000, RZ, 0xc0, !PT ;  /* 0xffff000081007812 */ /* 0x000fe200078ec0ff */
[----:B------:R-:W-:Y:S01]  /*8f30*/  FMUL R47, R78, R47 ;  /* 0x0000002f4e2f7220 */ /* 0x000fe20000400000 */
[----:B------:R-:W-:Y:S01]  /*8f40*/  F2FP.BF16.F32.PACK_AB R18, R21, R20 ;  /* 0x000000141512723e */ /* 0x000fe200000010ff */
[C---:B------:R-:W-:Y:S01]  /*8f50*/  FFMA R41, R81.reuse, R2, R41 ;  /* 0x0000000251297223 */ /* 0x040fe20000000029 */
[C---:B------:R-:W-:Y:S01]  /*8f60*/  LOP3.LUT R2, R130.reuse, 0xffff0000, RZ, 0xc0, !PT ;  /* 0xffff000082027812 */ /* 0x040fe200078ec0ff */
[----:B------:R-:W-:Y:S01]  /*8f70*/  FFMA R42, R81, R3, R42 ;  /* 0x00000003512a7223 */ /* 0x000fe2000000002a */
[----:B------:R-:W-:Y:S01]  /*8f80*/  SHF.L.U32 R3, R130, 0x10, RZ ;  /* 0x0000001082037819 */ /* 0x000fe200000006ff */
[----:B------:R1:W-:Y:S01]  /*8f90*/  STS.128 [R181+0x8400], R8 ;  /* 0x00840008b5007388 */ /* 0x0003e20000000c00 */
[----:B------:R-:W-:Y:S01]  /*8fa0*/  F2FP.BF16.F32.PACK_AB R19, R27, R22 ;  /* 0x000000161b13723e */ /* 0x000fe200000010ff */
[----:B------:R-:W-:Y:S01]  /*8fb0*/  FFMA R47, R81, R0, R47 ;  /* 0x00000000512f7223 */ /* 0x000fe2000000002f */
[----:B------:R-:W-:Y:S01]  /*8fc0*/  LOP3.LUT R0, R131, 0xffff0000, RZ, 0xc0, !PT ;  /* 0xffff000083007812 */ /* 0x000fe200078ec0ff */
[----:B------:R-:W-:Y:S01]  /*8fd0*/  FMUL R51, R78, R51 ;  /* 0x000000334e337220 */ /* 0x000fe20000400000 */
[----:B------:R-:W-:Y:S01]  /*8fe0*/  F2FP.BF16.F32.PACK_AB R24, R25, R24 ;  /* 0x000000181918723e */ /* 0x000fe200000010ff */
[C---:B------:R-:W-:Y:S01]  /*8ff0*/  FFMA R44, R81.reuse, R3, R44 ;  /* 0x00000003512c7223 */ /* 0x040fe2000000002c */
[C---:B------:R-:W-:Y:S01]  /*9000*/  SHF.L.U32 R3, R136.reuse, 0x10, RZ ;  /* 0x0000001088037819 */ /* 0x040fe200000006ff */
[----:B------:R-:W-:Y:S01]  /*9010*/  FFMA R45, R81, R2, R45 ;  /* 0x00000002512d7223 */ /* 0x000fe2000000002d */
[----:B------:R-:W-:Y:S01]  /*9020*/  F2FP.BF16.F32.PACK_AB R25, R31, R26 ;  /* 0x0000001a1f19723e */ /* 0x000fe200000010ff */
[----:B------:R-:W-:Y:S01]  /*9030*/  FFMA R46, R81, R5, R46 ;  /* 0x00000005512e7223 */ /* 0x000fe2000000002e */
[----:B------:R-:W-:Y:S01]  /*9040*/  SHF.L.U32 R5, R137, 0x10, RZ ;  /* 0x0000001089057819 */ /* 0x000fe200000006ff */
[----:B------:R1:W-:Y:S01]  /*9050*/  STS.128 [R180+0x8400], R16 ;  /* 0x00840010b4007388 */ /* 0x0003e20000000c00 */
[----:B------:R-:W-:Y:S01]  /*9060*/  F2FP.BF16.F32.PACK_AB R26, R29, R28 ;  /* 0x0000001c1d1a723e */ /* 0x000fe200000010ff */
[C---:B------:R-:W-:Y:S01]  /*9070*/  FFMA R51, R81.reuse, R0, R51 ;  /* 0x0000000051337223 */ /* 0x040fe20000000033 */
[----:B------:R-:W-:Y:S01]  /*9080*/  LOP3.LUT R0, R136, 0xffff0000, RZ, 0xc0, !PT ;  /* 0xffff000088007812 */ /* 0x000fe200078ec0ff */
[----:B------:R-:W-:Y:S01]  /*9090*/  FFMA R48, R81, R3, R48 ;  /* 0x0000000351307223 */ /* 0x000fe20000000030 */
[----:B------:R-:W-:Y:S01]  /*90a0*/  F2FP.BF16.F32.PACK_AB R27, R35, R30 ;  /* 0x0000001e231b723e */ /* 0x000fe200000010ff */
[----:B------:R-:W-:Y:S01]  /*90b0*/  FMUL R55, R78, R55 ;  /* 0x000000374e377220 */ /* 0x000fe20000400000 */
[----:B------:R-:W-:Y:S01]  /*90c0*/  LOP3.LUT R2, R137, 0xffff0000, RZ, 0xc0, !PT ;  /* 0xffff000089027812 */ /* 0x000fe200078ec0ff */
[C---:B------:R-:W-:Y:S01]  /*90d0*/  FFMA R49, R81.reuse, R0, R49 ;  /* 0x0000000051317223 */ /* 0x040fe20000000031 */
[C---:B------:R-:W-:Y:S01]  /*90e0*/  SHF.L.U32 R0, R138.reuse, 0x10, RZ ;  /* 0x000000108a007819 */ /* 0x040fe200000006ff */
[----:B------:R-:W-:Y:S01]  /*90f0*/  FFMA R50, R81, R5, R50 ;  /* 0x0000000551327223 */ /* 0x000fe20000000032 */
[----:B------:R-:W-:Y:S01]  /*9100*/  F2FP.BF16.F32.PACK_AB R32, R33, R32 ;  /* 0x000000202120723e */ /* 0x000fe200000010ff */
[----:B------:R1:W-:Y:S01]  /*9110*/  STS.128 [R178+0x8400], R24 ;  /* 0x00840018b2007388 */ /* 0x0003e20000000c00 */
[----:B------:R-:W-:Y:S01]  /*9120*/  F2FP.BF16.F32.PACK_AB R33, R39, R34 ;  /* 0x000000222721723e */ /* 0x000fe200000010ff */
[C---:B------:R-:W-:Y:S01]  /*9130*/  FFMA R55, R81.reuse, R2, R55 ;  /* 0x0000000251377223 */ /* 0x040fe20000000037 */
[----:B------:R-:W-:Y:S01]  /*9140*/  LOP3.LUT R2, R138, 0xffff0000, RZ, 0xc0, !PT ;  /* 0xffff00008a027812 */ /* 0x000fe200078ec0ff */
[----:B------:R-:W-:Y:S01]  /*9150*/  FFMA R52, R81, R0, R52 ;  /* 0x0000000051347223 */ /* 0x000fe20000000034 */
[----:B------:R-:W-:Y:S01]  /*9160*/  SHF.L.U32 R3, R139, 0x10, RZ ;  /* 0x000000108b037819 */ /* 0x000fe200000006ff */
[C---:B------:R-:W-:Y:S01]  /*9170*/  FMUL R59, R78.reuse, R59 ;  /* 0x0000003b4e3b7220 */ /* 0x040fe20000400000 */
[----:B------:R-:W-:Y:S01]  /*9180*/  F2FP.BF16.F32.PACK_AB R34, R37, R36 ;  /* 0x000000242522723e */ /* 0x000fe200000010ff */
[----:B------:R-:W-:Y:S01]  /*9190*/  FFMA R53, R81, R2, R53 ;  /* 0x0000000251357223 */ /* 0x000fe20000000035 */
[----:B------:R-:W-:Y:S01]  /*91a0*/  F2FP.BF16.F32.PACK_AB R35, R43, R38 ;  /* 0x000000262b23723e */ /* 0x000fe200000010ff */
[----:B------:R-:W-:Y:S01]  /*91b0*/  FFMA R54, R81, R3, R54 ;  /* 0x0000000351367223 */ /* 0x000fe20000000036 */
[----:B------:R-:W-:Y:S01]  /*91c0*/  LOP3.LUT R0, R139, 0xffff0000, RZ, 0xc0, !PT ;  /* 0xffff00008b007812 */ /* 0x000fe200078ec0ff */
[----:B------:R-:W-:Y:S01]  /*91d0*/  FMUL R63, R78, R63 ;  /* 0x0000003f4e3f7220 */ /* 0x000fe20000400000 */
[----:B------:R-:W-:Y:S01]  /*91e0*/  F2FP.BF16.F32.PACK_AB R40, R41, R40 ;  /* 0x000000282928723e */ /* 0x000fe200000010ff */
[----:B------:R1:W-:Y:S01]  /*91f0*/  STS.128 [R177+0x8400], R32 ;  /* 0x00840020b1007388 */ /* 0x0003e20000000c00 */
[C---:B------:R-:W-:Y:S01]  /*9200*/  SHF.L.U32 R3, R144.reuse, 0x10, RZ ;  /* 0x0000001090037819 */ /* 0x040fe200000006ff */
[----:B------:R-:W-:Y:S01]  /*9210*/  FFMA R59, R81, R0, R59 ;  /* 0x00000000513b7223 */ /* 0x000fe2000000003b */
[----:B------:R-:W-:Y:S01]  /*9220*/  LOP3.LUT R2, R144, 0xffff0000, RZ, 0xc0, !PT ;  /* 0xffff000090027812 */ /* 0x000fe200078ec0ff */
[----:B------:R-:W-:Y:S01]  /*9230*/  FMUL R67, R78, R67 ;  /* 0x000000434e437220 */ /* 0x000fe20000400000 */
[----:B------:R-:W-:Y:S01]  /*9240*/  F2FP.BF16.F32.PACK_AB R41, R47, R42 ;  /* 0x0000002a2f29723e */ /* 0x000fe200000010ff */
[----:B------:R-:W-:Y:S01]  /*9250*/  FFMA R56, R81, R3, R56 ;  /* 0x0000000351387223 */ /* 0x000fe20000000038 */
[----:B------:R-:W-:Y:S01]  /*9260*/  SHF.L.U32 R5, R145, 0x10, RZ ;  /* 0x0000001091057819 */ /* 0x000fe200000006ff */
[----:B------:R-:W-:Y:S01]  /*9270*/  FFMA R57, R81, R2, R57 ;  /* 0x0000000251397223 */ /* 0x000fe20000000039 */
[----:B------:R-:W-:Y:S02]  /*9280*/  F2FP.BF16.F32.PACK_AB R42, R45, R44 ;  /* 0x0000002c2d2a723e */ /* 0x000fe400000010ff */
[----:B------:R-:W-:Y:S01]  /*9290*/  F2FP.BF16.F32.PACK_AB R43, R51, R46 ;  /* 0x0000002e332b723e */ /* 0x000fe200000010ff */
[----:B------:R-:W-:Y:S01]  /*92a0*/  FFMA R58, R81, R5, R58 ;  /* 0x00000005513a7223 */ /* 0x000fe2000000003a */
[----:B------:R-:W-:Y:S02]  /*92b0*/  LOP3.LUT R0, R145, 0xffff0000, RZ, 0xc0, !PT ;  /* 0xffff000091007812 */ /* 0x000fe400078ec0ff */
[C---:B------:R-:W-:Y:S01]  /*92c0*/  SHF.L.U32 R3, R146.reuse, 0x10, RZ ;  /* 0x0000001092037819 */ /* 0x040fe200000006ff */
[----:B------:R1:W-:Y:S01]  /*92d0*/  STS.128 [R176+0x8400], R40 ;  /* 0x00840028b0007388 */ /* 0x0003e20000000c00 */
        /* <DEDUP_REMOVED lines=8> */
[----:B------:R-:W-:Y:S02]  /*9360*/  F2FP.BF16.F32.PACK_AB R49, R55, R50 ;  /* 0x000000323731723e */ /* 0x000fe400000010ff */
[----:B------:R-:W-:Y:S01]  /*9370*/  F2FP.BF16.F32.PACK_AB R50, R53, R52 ;  /* 0x000000343532723e */ /* 0x000fe200000010ff */
[----:B------:R-:W-:Y:S01]  /*9380*/  FFMA R67, R81, R4, R67 ;  /* 0x0000000451437223 */ /* 0x000fe20000000043 */
[----:B------:R-:W-:Y:S02]  /*9390*/  F2FP.BF16.F32.PACK_AB R51, R59, R54 ;  /* 0x000000363b33723e */ /* 0x000fe400000010ff */
[----:B------:R-:W-:Y:S02]  /*93a0*/  F2FP.BF16.F32.PACK_AB R56, R57, R56 ;  /* 0x000000383938723e */ /* 0x000fe400000010ff */
        /* <DEDUP_REMOVED lines=23> */
[----:B--2---:R-:W-:Y:S04]  /*9520*/  DEPBAR.LE SB0, 0x1 ;  /* 0x000080400000791a */ /* 0x004fe80000000000 */
.L_x_113:
[----:B------:R-:W-:Y:S05]  /*9530*/  BSYNC.RECONVERGENT B0 ;  /* 0x0000000000007941 */ /* 0x000fea0003800200 */
.L_x_112:
        /* <DEDUP_REMOVED lines=8> */
[----:B--2---:R-:W-:Y:S06]  /*95c0*/  @!P6 BRA `(.L_x_115) ;  /* 0x00000000006ce947 */ /* 0x004fec0003800000 */
[----:B------:R-:W-:Y:S01]  /*95d0*/  ISETP.NE.AND P1, PT, R109, RZ, PT ;  /* 0x000000ff6d00720c */ /* 0x000fe20003f25270 */
[----:B------:R-:W-:Y:S01]  /*95e0*/  BSSY B0, `(.L_x_116) ;  /* 0x000000b000007945 */ /* 0x000fe20003800000 */
[----:B------:R-:W-:Y:S11]  /*95f0*/  ISETP.NE.AND P0, PT, R103, RZ, PT ;  /* 0x000000ff6700720c */ /* 0x000ff60003f05270 */
[----:B------:R-:W-:Y:S05]  /*9600*/  @P1 IMAD R101, R101, 0x4000, R182 ;  /* 0x0000400065651824 */ /* 0x000fea00078e02b6 */
[----:B-1----:R-:W-:Y:S04]  /*9610*/  @P1 IADD3 R9, PT, PT, R101, UR48, RZ ;  /* 0x0000003065091c10 */ /* 0x002fe8000fffe0ff */
[----:B------:R-:W-:Y:S01]  /*9620*/  @P1 IADD3 R7, PT, PT, R102, R9, RZ ;  /* 0x0000000966071210 */ /* 0x000fe20007ffe0ff */
[--C-:B------:R-:W-:Y:S02]  /*9630*/  @P1 IMAD.IADD R5, R100, 0x1, R9.reuse ;  /* 0x0000000164051824 */ /* 0x100fe400078e0209 */
[----:B------:R-:W-:Y:S01]  /*9640*/  @P1 IMAD.IADD R2, R108, 0x1, R9 ;  /* 0x000000016c021824 */ /* 0x000fe200078e0209 */
[----:B------:R-:W-:Y:S06]  /*9650*/  @P0 BRA `(.L_x_117) ;  /* 0x00000000000c0947 */ /* 0x000fec0003800000 */
[----:B------:R-:W-:Y:S04]  /*9660*/  SHF.L.U32 R0, R167, 0x1f, RZ ;  /* 0x0000001fa7007819 */ /* 0x000fe800000006ff */
[----:B------:R-:W1:Y:S02]  /*9670*/  SYNCS.PHASECHK.TRANS64.TRYWAIT P0, [R3+URZ+0x30], R0 ;  /* 0x00003000030075a7 */ /* 0x000e6400080011ff */
[----:B-1----:R-:W-:Y:S05]  /*9680*/  @!P0 BRA `(.L_x_118) ;  /* 0x00000020000c8947 */ /* 0x002fea0003800000 */
.L_x_117:
[----:B------:R-:W-:Y:S05]  /*9690*/  BSYNC B0 ;  /* 0x0000000000007941 */ /* 0x000fea0003800000 */
.L_x_116:
[----:B------:R-:W-:Y:S11]  /*96a0*/  ISETP.NE.AND P0, PT, R109, RZ, PT ;  /* 0x000000ff6d00720c */ /* 0x000ff60003f05270 */
[----:B------:R-:W-:Y:S02]  /*96b0*/  @!UPT UIADD3 URZ, UPT, UPT, URZ, URZ, URZ ;  /* 0x000000fffffff290 */ /* 0x000fe4000fffe0ff */
[----:B------:R2:W4:Y:S01]  /*96c0*/  @P0 LDS.128 R88, [R101+UR48+0x400] ;  /* 0x0004003065580984 */ /* 0x0005220008000c00 */
[----:B-1----:R-:W-:Y:S01]  /*96d0*/  @P0 IMAD.IADD R3, R102, 0x1, R5 ;  /* 0x0000000166030824 */ /* 0x002fe200078e0205 */
        /* <DEDUP_REMOVED lines=10> */
.L_x_115:
[----:B------:R-:W-:Y:S05]  /*9780*/  BSYNC B1 ;  /* 0x0000000000017941 */ /* 0x000fea0003800000 */
.L_x_114:
[----:B--2---:R-:W-:Y:S05]  /*9790*/  VIADD R3, R80, 0xc0 ;  /* 0x000000c050037836 */ /* 0x004fea0000000000 */
[----:B------:R-:W-:Y:S04]  /*97a0*/  SHF.R.U32.HI R3, RZ, 0x15, R3 ;  /* 0x00000015ff037819 */ /* 0x000fe80000011603 */
[----:B------:R-:W-:Y:S11]  /*97b0*/  LOP3.LUT P0, RZ, R3, 0x3, R162, 0x48, !PT ;  /* 0x0000000303ff7812 */ /* 0x000ff600078048a2 */
[----:B------:R-:W-:Y:S02]  /*97c0*/  @!UPT UIADD3 URZ, UPT, UPT, URZ, URZ, URZ ;  /* 0x000000fffffff290 */ /* 0x000fe4000fffe0ff */
[----:B------:R-:W-:Y:S05]  /*97d0*/  @!P0 BRA `(.L_x_119) ;  /* 0x0000000000408947 */ /* 0x000fea0003800000 */
[----:B------:R-:W2:Y:S01]  /*97e0*/  LDCU.64 UR8, c[0x4][0x70] ;  /* 0x01000e00ff0877ac */ /* 0x000ea20008000a00 */
[----:B------:R-:W-:Y:S01]  /*97f0*/  MOV R3, 0x0 ;  /* 0x0000000000037802 */ /* 0x000fe20000000f00 */
[----:B------:R-:W-:Y:S02]  /*9800*/  HFMA2 R12, -RZ, RZ, 0, 5.9604644775390625e-08 ;  /* 0x00000001ff0c7431 */ /* 0x000fe400000001ff */
[----:B-1----:R-:W-:Y:S02]  /*9810*/  IMAD.MOV.U32 R8, RZ, RZ, 0x192 ;  /* 0x00000192ff087424 */ /* 0x002fe400078e00ff */
[----:B------:R-:W-:Y:S01]  /*9820*/  IMAD.MOV.U32 R13, RZ, RZ, RZ ;  /* 0x000000ffff0d7224 */ /* 0x000fe200078e00ff */
[----:B------:R-:W1:Y:S01]  /*9830*/  LDCU.64 UR6, c[0x4][0x78] ;  /* 0x01000f00ff0677ac */ /* 0x000e620008000a00 */
[----:B------:R-:W3:Y:S01]  /*9840*/  LDC.64 R2, c[0x4][R3] ;  /* 0x0100000003027b82 */ /* 0x000ee20000000a00 */
[----:B------:R-:W5:Y:S01]  /*9850*/  LDCU.64 UR4, c[0x4][0x10] ;  /* 0x01000200ff0477ac */ /* 0x000f620008000a00 */
[----:B--2---:R-:W-:Y:S01]  /*9860*/  MOV R5, UR9 ;  /* 0x0000000900057c02 */ /* 0x004fe20008000f00 */
[----:B------:R-:W-:Y:S01]  /*9870*/  IMAD.U32 R4, RZ, RZ, UR8 ;  /* 0x00000008ff047e24 */ /* 0x000fe2000f8e00ff */
[----:B-1----:R-:W-:Y:S01]  /*9880*/  MOV R7, UR7 ;  /* 0x0000000700077c02 */ /* 0x002fe20008000f00 */
[----:B------:R-:W-:Y:S01]  /*9890*/  IMAD.U32 R6, RZ, RZ, UR6 ;  /* 0x00000006ff067e24 */ /* 0x000fe2000f8e00ff */
[----:B-----5:R-:W-:Y:S01]  /*98a0*/  MOV R11, UR5 ;  /* 0x00000005000b7c02 */ /* 0x020fe20008000f00 */
[----:B------:R-:W-:Y:S02]  /*98b0*/  IMAD.U32 R10, RZ, RZ, UR4 ;  /* 0x00000004ff0a7e24 */ /* 0x000fe4000f8e00ff */
[----:B------:R-:W-:Y:S07]  /*98c0*/  LEPC R20, `(.L_x_119) ;  /* 0x000000001014794e */ /* 0x000fee0000000000 */
[----:B---34-:R-:W-:Y:S05]  /*98d0*/  CALL.ABS.NOINC R2 ;  /* 0x0000000002007343 */ /* 0x018fea0003c00000 */
.L_x_119:
[----:B------:R-:W-:Y:S01]  /*98e0*/  ISETP.NE.AND P0, PT, R170, RZ, PT ;  /* 0x000000ffaa00720c */ /* 0x000fe20003f05270 */
[----:B------:R-:W-:Y:S05]  /*98f0*/  WARPSYNC.ALL ;  /* 0x0000000000007948 */ /* 0x000fea0003800000 */
[----:B------:R-:W-:Y:S01]  /*9900*/  R2UR UR4, R80 ;  /* 0x00000000500472ca */ /* 0x000fe200000e0000 */
[----:B------:R-:W-:Y:S01]  /*9910*/  BSSY.RECONVERGENT B0, `(.L_x_120) ;  /* 0x0000100000007945 */ /* 0x000fe20003800200 */
[----:B------:R-:W-:Y:S02]  /*9920*/  R2UR UR5, R87 ;  /* 0x00000000570572ca */ /* 0x000fe400000e0000 */
[C---:B----4-:R-:W-:Y:S02]  /*9930*/  SHF.L.U32 R82, R88.reuse, 0x10, RZ ;  /* 0x0000001058527819 */ /* 0x050fe400000006ff */
[----:B------:R-:W-:Y:S02]  /*9940*/  LOP3.LUT R84, R88, 0xffff0000, RZ, 0xc0, !PT ;  /* 0xffff000058547812 */ /* 0x000fe400078ec0ff */
[C---:B------:R-:W-:Y:S02]  /*9950*/  SHF.L.U32 R83, R89.reuse, 0x10, RZ ;  /* 0x0000001059537819 */ /* 0x040fe400000006ff */
[----:B------:R-:W-:Y:S02]  /*9960*/  LOP3.LUT R86, R89, 0xffff0000, RZ, 0xc0, !PT ;  /* 0xffff000059567812 */ /* 0x000fe400078ec0ff */
[C---:B------:R-:W-:Y:S01]  /*9970*/  SHF.L.U32 R85, R90.reuse, 0x10, RZ ;  /* 0x000000105a557819 */ /* 0x040fe200000006ff */
[----:B-1----:R-:W1:Y:S01]  /*9980*/  LDTM.x64 R4, tmem[UR4+0xc0] ;  /* 0x0000c004000479ee */ /* 0x002e620008340000 */
[----:B------:R-:W-:Y:S01]  /*9990*/  LOP3.LUT R88, R90, 0xffff0000, RZ, 0xc0, !PT ;  /* 0xffff00005a587812 */ /* 0x000fe200078ec0ff */
[----:B------:R-:W-:Y:S01]  /*99a0*/  NOP ;  /* 0x0000000000007918 */ /* 0x000fe20000000000 */
[C---:B------:R-:W-:Y:S01]  /*99b0*/  SHF.L.U32 R87, R91.reuse, 0x10, RZ ;  /* 0x000000105b577819 */ /* 0x040fe200000006ff */
[----:B------:R-:W-:Y:S01]  /*99c0*/  UIADD3 UR5, UPT, UPT, UR5, 0xb0, URZ ;  /* 0x000000b005057890 */ /* 0x000fe2000fffe0ff */
[----:B------:R-:W-:Y:S02]  /*99d0*/  LOP3.LUT R90, R91, 0xffff0000, RZ, 0xc0, !PT ;  /* 0xffff00005b5a7812 */ /* 0x000fe400078ec0ff */
[C---:B------:R-:W-:Y:S01]  /*99e0*/  SHF.L.U32 R89, R96.reuse, 0x10, RZ ;  /* 0x0000001060597819 */ /* 0x040fe200000006ff */
[----:B------:R-:W-:Y:S01]  /*99f0*/  UPRMT UR5, UR37, 0x654, UR5 ;  /* 0x0000065425057896 */ /* 0x000fe20008000005 */
[----:B------:R-:W-:Y:S02]  /*9a00*/  LOP3.LUT R91, R96, 0xffff0000, RZ, 0xc0, !PT ;  /* 0xffff0000605b7812 */ /* 0x000fe400078ec0ff */
[C---:B------:R-:W-:Y:S02]  /*9a10*/  SHF.L.U32 R92, R97.reuse, 0x10, RZ ;  /* 0x00000010615c7819 */ /* 0x040fe400000006ff */
[----:B------:R-:W-:Y:S02]  /*9a20*/  LOP3.LUT R94, R97, 0xffff0000, RZ, 0xc0, !PT ;  /* 0xffff0000615e7812 */ /* 0x000fe400078ec0ff */
[C---:B------:R-:W-:Y:S02]  /*9a30*/  SHF.L.U32 R93, R98.reuse, 0x10, RZ ;  /* 0x00000010625d7819 */ /* 0x040fe400000006ff */
[----:B------:R-:W-:Y:S01]  /*9a40*/  LOP3.LUT R96, R98, 0xffff0000, RZ, 0xc0, !PT ;  /* 0xffff000062607812 */ /* 0x000fe200078ec0ff */
[----:B-1----:R-:W-:Y:S01]  /*9a50*/  SYNCS.ARRIVE.TRANS64.RED.A1T0 RZ, [UR5], RZ ;  /* 0x000000ffffff79a7 */ /* 0x002fe20008100405 */
[C---:B------:R-:W-:Y:S02]  /*9a60*/  SHF.L.U32 R95, R99.reuse, 0x10, RZ ;  /* 0x00000010635f7819 */ /* 0x040fe400000006ff */
[----:B------:R-:W-:Y:S02]  /*9a70*/  LOP3.LUT R98, R99, 0xffff0000, RZ, 0xc0, !PT ;  /* 0xffff000063627812 */ /* 0x000fe400078ec0ff */
[----:B------:R-:W-:Y:S01]  /*9a80*/  SHF.L.U32 R97, R104, 0x10, RZ ;  /* 0x0000001068617819 */ /* 0x000fe200000006ff */
[----:B------:R-:W-:Y:S01]  /*9a90*/  FMUL R4, R78, R4 ;  /* 0x000000044e047220 */ /* 0x000fe20000400000 */
[----:B------:R-:W-:Y:S01]  /*9aa0*/  LOP3.LUT R100, R104, 0xffff0000, RZ, 0xc0, !PT ;  /* 0xffff000068647812 */ /* 0x000fe200078ec0ff */
[----:B------:R-:W-:Y:S01]  /*9ab0*/  FMUL R5, R78, R5 ;  /* 0x000000054e057220 */ /* 0x000fe20000400000 */
[----:B------:R-:W-:Y:S01]  /*9ac0*/  SHF.L.U32 R99, R105, 0x10, RZ ;  /* 0x0000001069637819 */ /* 0x000fe200000006ff */
[----:B------:R-:W-:Y:S01]  /*9ad0*/  FFMA R4, R81, R82, R4 ;  /* 0x0000005251047223 */ /* 0x000fe20000000004 */
[----:B------:R-:W-:Y:S01]  /*9ae0*/  LOP3.LUT R102, R105, 0xffff0000, RZ, 0xc0, !PT ;  /* 0xffff000069667812 */ /* 0x000fe200078ec0ff */
[----:B------:R-:W-:Y:S01]  /*9af0*/  FFMA R5, R81, R84, R5 ;  /* 0x0000005451057223 */ /* 0x000fe20000000005 */
[----:B------:R-:W-:Y:S01]  /*9b00*/  SHF.L.U32 R101, R106, 0x10, RZ ;  /* 0x000000106a657819 */ /* 0x000fe200000006ff */
[----:B------:R-:W-:Y:S01]  /*9b10*/  FMUL R6, R78, R6 ;  /* 0x000000064e067220 */ /* 0x000fe20000400000 */
[----:B------:R-:W-:Y:S01]  /*9b20*/  LOP3.LUT R104, R106, 0xffff0000, RZ, 0xc0, !PT ;  /* 0xffff00006a687812 */ /* 0x000fe200078ec0ff */
[C---:B------:R-:W-:Y:S01]  /*9b30*/  FMUL R7, R78.reuse, R7 ;  /* 0x000000074e077220 */ /* 0x040fe20000400000 */
[----:B------:R-:W-:Y:S01]  /*9b40*/  F2FP.BF16.F32.PACK_AB R4, R5, R4 ;  /* 0x000000040504723e */ /* 0x000fe200000010ff */
[----:B------:R-:W-:Y:S01]  /*9b50*/  FFMA R6, R81, R83, R6 ;  /* 0x0000005351067223 */ /* 0x000fe20000000006 */
[----:B------:R-:W-:Y:S01]  /*9b60*/  SHF.L.U32 R103, R107, 0x10, RZ ;  /* 0x000000106b677819 */ /* 0x000fe200000006ff */
[----:B------:R-:W-:Y:S01]  /*9b70*/  FFMA R7, R81, R86, R7 ;  /* 0x0000005651077223 */ /* 0x000fe20000000007 */
[----:B------:R-:W-:Y:S01]  /*9b80*/  LOP3.LUT R106, R107, 0xffff0000, RZ, 0xc0, !PT ;  /* 0xffff00006b6a7812 */ /* 0x000fe200078ec0ff */
[----:B------:R-:W-:Y:S01]  /*9b90*/  FMUL R8, R78, R8 ;  /* 0x000000084e087220 */ /* 0x000fe20000400000 */
[----:B------:R-:W-:Y:S01]  /*9ba0*/  SHF.L.U32 R105, R112, 0x10, RZ ;  /* 0x0000001070697819 */ /* 0x000fe200000006ff */
[----:B------:R-:W-:Y:S01]  /*9bb0*/  FMUL R9, R78, R9 ;  /* 0x000000094e097220 */ /* 0x000fe20000400000 */
[----:B------:R-:W-:Y:S01]  /*9bc0*/  F2FP.BF16.F32.PACK_AB R5, R7, R6 ;  /* 0x000000060705723e */ /* 0x000fe200000010ff */
[C---:B------:R-:W-:Y:S01]  /*9bd0*/  FFMA R8, R81.reuse, R85, R8 ;  /* 0x0000005551087223 */ /* 0x040fe20000000008 */
[----:B------:R-:W-:Y:S01]  /*9be0*/  LOP3.LUT R108, R112, 0xffff0000, RZ, 0xc0, !PT ;  /* 0xffff0000706c7812 */ /* 0x000fe200078ec0ff */
[----:B------:R-:W-:Y:S01]  /*9bf0*/  FFMA R9, R81, R88, R9 ;  /* 0x0000005851097223 */ /* 0x000fe20000000009 */
[C---:B------:R-:W-:Y:S01]  /*9c00*/  SHF.L.U32 R107, R113.reuse, 0x10, RZ ;  /* 0x00000010716b7819 */ /* 0x040fe200000006ff */
[C---:B------:R-:W-:Y:S01]  /*9c10*/  FMUL R10, R78.reuse, R10 ;  /* 0x0000000a4e0a7220 */ /* 0x040fe20000400000 */
[----:B------:R-:W-:Y:S01]  /*9c20*/  LOP3.LUT R110, R113, 0xffff0000, RZ, 0xc0, !PT ;  /* 0xffff0000716e7812 */ /* 0x000fe200078ec0ff */
[----:B------:R-:W-:Y:S01]  /*9c30*/  FMUL R11, R78, R11 ;  /* 0x0000000b4e0b7220 */ /* 0x000fe20000400000 */
[----:B------:R-:W-:Y:S01]  /*9c40*/  F2FP.BF16.F32.PACK_AB R6, R9, R8 ;  /* 0x000000080906723e */ /* 0x000fe200000010ff */
[C---:B------:R-:W-:Y:S01]  /*9c50*/  FFMA R10, R81.reuse, R87, R10 ;  /* 0x00000057510a7223 */ /* 0x040fe2000000000a */
[C---:B------:R-:W-:Y:S01]  /*9c60*/  SHF.L.U32 R109, R114.reuse, 0x10, RZ ;  /* 0x00000010726d7819 */ /* 0x040fe200000006ff */
[----:B------:R-:W-:Y:S01]  /*9c70*/  FFMA R11, R81, R90, R11 ;  /* 0x0000005a510b7223 */ /* 0x000fe2000000000b */
[----:B------:R-:W-:Y:S01]  /*9c80*/  LOP3.LUT R112, R114, 0xffff0000, RZ, 0xc0, !PT ;  /* 0xffff000072707812 */ /* 0x000fe200078ec0ff */
[C---:B------:R-:W-:Y:S01]  /*9c90*/  FMUL R0, R78.reuse, R12 ;  /* 0x0000000c4e007220 */ /* 0x040fe20000400000 */
[----:B------:R-:W-:Y:S01]  /*9ca0*/  SHF.L.U32 R111, R115, 0x10, RZ ;  /* 0x00000010736f7819 */ /* 0x000fe200000006ff */
[C---:B------:R-:W-:Y:S01]  /*9cb0*/  FMUL R2, R78.reuse, R13 ;  /* 0x0000000d4e027220 */ /* 0x040fe20000400000 */
[----:B------:R-:W-:Y:S01]  /*9cc0*/  F2FP.BF16.F32.PACK_AB R7, R11, R10 ;  /* 0x0000000a0b07723e */ /* 0x000fe200000010ff */
[C---:B------:R-:W-:Y:S01]  /*9cd0*/  FMUL R3, R78.reuse, R14 ;  /* 0x0000000e4e037220 */ /* 0x040fe20000400000 */
[----:B------:R-:W-:Y:S01]  /*9ce0*/  LOP3.LUT R114, R115, 0xffff0000, RZ, 0xc0, !PT ;  /* 0xffff000073727812 */ /* 0x000fe200078ec0ff */
[----:B------:R-:W-:Y:S01]  /*9cf0*/  FMUL R15, R78, R15 ;  /* 0x0000000f4e0f7220 */ /* 0x000fe20000400000 */
[C---:B------:R-:W-:Y:S01]  /*9d00*/  SHF.L.U32 R113, R120.reuse, 0x10, RZ ;  /* 0x0000001078717819 */ /* 0x040fe200000006ff */
[----:B------:R-:W-:Y:S01]  /*9d10*/  FFMA R0, R81, R89, R0 ;  /* 0x0000005951007223 */ /* 0x000fe20000000000 */
[----:B------:R-:W-:Y:S01]  /*9d20*/  LOP3.LUT R116, R120, 0xffff0000, RZ, 0xc0, !PT ;  /* 0xffff000078747812 */ /* 0x000fe200078ec0ff */
[C---:B------:R-:W-:Y:S01]  /*9d30*/  FMUL R12, R78.reuse, R16 ;  /* 0x000000104e0c7220 */ /* 0x040fe20000400000 */
[----:B------:R-:W-:Y:S01]  /*9d40*/  SHF.L.U32 R115, R121, 0x10, RZ ;  /* 0x0000001079737819 */ /* 0x000fe200000006ff */
[----:B------:R-:W-:Y:S01]  /*9d50*/  FFMA R2, R81, R91, R2 ;  /* 0x0000005b51027223 */ /* 0x000fe20000000002 */
[----:B------:R-:W-:Y:S01]  /*9d60*/  LOP3.LUT R118, R121, 0xffff0000, RZ, 0xc0, !PT ;  /* 0xffff000079767812 */ /* 0x000fe200078ec0ff */
[----:B------:R-:W-:Y:S01]  /*9d70*/  FMUL R13, R78, R17 ;  /* 0x000000114e0d7220 */ /* 0x000fe20000400000 */
[----:B------:R-:W-:Y:S01]  /*9d80*/  SHF.L.U32 R117, R122, 0x10, RZ ;  /* 0x000000107a757819 */ /* 0x000fe200000006ff */
[C---:B------:R-:W-:Y:S01]  /*9d90*/  FFMA R3, R81.reuse, R92, R3 ;  /* 0x0000005c51037223 */ /* 0x040fe20000000003 */
[----:B------:R-:W-:Y:S01]  /*9da0*/  F2FP.BF16.F32.PACK_AB R8, R2, R0 ;  /* 0x000000000208723e */ /* 0x000fe200000010ff */
[----:B------:R-:W-:Y:S01]  /*9db0*/  FMUL R14, R78, R18 ;  /* 0x000000124e0e7220 */ /* 0x000fe20000400000 */
[----:B------:R-:W-:Y:S01]  /*9dc0*/  LOP3.LUT R120, R122, 0xffff0000, RZ, 0xc0, !PT ;  /* 0xffff00007a787812 */ /* 0x000fe200078ec0ff */
[----:B------:R-:W-:Y:S01]  /*9dd0*/  FFMA R15, R81, R94, R15 ;  /* 0x0000005e510f7223 */ /* 0x000fe2000000000f */
[C---:B------:R-:W-:Y:S01]  /*9de0*/  SHF.L.U32 R119, R123.reuse, 0x10, RZ ;  /* 0x000000107b777819 */ /* 0x040fe200000006ff */
[C---:B------:R-:W-:Y:S01]  /*9df0*/  FMUL R19, R78.reuse, R19 ;  /* 0x000000134e137220 */ /* 0x040fe20000400000 */
[----:B------:R-:W-:Y:S01]  /*9e00*/  LOP3.LUT R122, R123, 0xffff0000, RZ, 0xc0, !PT ;  /* 0xffff00007b7a7812 */ /* 0x000fe200078ec0ff */
[----:B------:R-:W-:Y:S01]  /*9e10*/  FFMA R12, R81, R93, R12 ;  /* 0x0000005d510c7223 */ /* 0x000fe2000000000c */
[----:B------:R-:W-:Y:S01]  /*9e20*/  F2FP.BF16.F32.PACK_AB R9, R15, R3 ;  /* 0x000000030f09723e */ /* 0x000fe200000010ff */
[----:B------:R-:W-:Y:S01]  /*9e30*/  FMUL R16, R78, R20 ;  /* 0x000000144e107220 */ /* 0x000fe20000400000 */
[C---:B------:R-:W-:Y:S01]  /*9e40*/  SHF.L.U32 R121, R128.reuse, 0x10, RZ ;  /* 0x0000001080797819 */ /* 0x040fe200000006ff */
[----:B------:R1:W-:Y:S01]  /*9e50*/  STS.128 [R182+UR48+0xc400], R4 ;  /* 0x00c40004b6007988 */ /* 0x0003e20008000c30 */
[C---:B------:R-:W-:Y:S01]  /*9e60*/  FFMA R13, R81.reuse, R96, R13 ;  /* 0x00000060510d7223 */ /* 0x040fe2000000000d */
[----:B------:R-:W-:Y:S01]  /*9e70*/  LOP3.LUT R124, R128, 0xffff0000, RZ, 0xc0, !PT ;  /* 0xffff0000807c7812 */ /* 0x000fe200078ec0ff */
[C---:B------:R-:W-:Y:S01]  /*9e80*/  FFMA R14, R81.reuse, R95, R14 ;  /* 0x0000005f510e7223 */ /* 0x040fe2000000000e */
[----:B------:R-:W-:Y:S01]  /*9e90*/  FFMA R19, R81, R98, R19 ;  /* 0x0000006251137223 */ /* 0x000fe20000000013 */
[----:B------:R-:W-:Y:S01]  /*9ea0*/  SHF.L.U32 R123, R129, 0x10, RZ ;  /* 0x00000010817b7819 */ /* 0x000fe200000006ff */
[----:B------:R-:W-:Y:S01]  /*9eb0*/  FFMA R16, R81, R97, R16 ;  /* 0x0000006151107223 */ /* 0x000fe20000000010 */
[----:B------:R-:W-:Y:S01]  /*9ec0*/  F2FP.BF16.F32.PACK_AB R10, R13, R12 ;  /* 0x0000000c0d0a723e */ /* 0x000fe200000010ff */
[C---:B------:R-:W-:Y:S01]  /*9ed0*/  FMUL R17, R78.reuse, R21 ;  /* 0x000000154e117220 */ /* 0x040fe20000400000 */
[----:B------:R-:W-:Y:S01]  /*9ee0*/  F2FP.BF16.F32.PACK_AB R11, R19, R14 ;  /* 0x0000000e130b723e */ /* 0x000fe200000010ff */
[C---:B------:R-:W-:Y:S01]  /*9ef0*/  FMUL R18, R78.reuse, R22 ;  /* 0x000000164e127220 */ /* 0x040fe20000400000 */
[C---:B------:R-:W-:Y:S01]  /*9f00*/  FMUL R23, R78.reuse, R23 ;  /* 0x000000174e177220 */ /* 0x040fe20000400000 */
[----:B------:R-:W-:Y:S01]  /*9f10*/  FFMA R17, R81, R100, R17 ;  /* 0x0000006451117223 */ /* 0x000fe20000000011 */
[C---:B------:R-:W-:Y:S01]  /*9f20*/  FMUL R20, R78.reuse, R24 ;  /* 0x000000184e147220 */ /* 0x040fe20000400000 */
[----:B------:R-:W-:Y:S01]  /*9f30*/  LOP3.LUT R126, R129, 0xffff0000, RZ, 0xc0, !PT ;  /* 0xffff0000817e7812 */ /* 0x000fe200078ec0ff */
[----:B------:R1:W-:Y:S01]  /*9f40*/  STS.128 [R181+0xc400], R8 ;  /* 0x00c40008b5007388 */ /* 0x0003e20000000c00 */
[----:B------:R-:W-:Y:S01]  /*9f50*/  FFMA R18, R81, R99, R18 ;  /* 0x0000006351127223 */ /* 0x000fe20000000012 */
[----:B------:R-:W-:Y:S01]  /*9f60*/  F2FP.BF16.F32.PACK_AB R16, R17, R16 ;  /* 0x000000101110723e */ /* 0x000fe200000010ff */
[C---:B------:R-:W-:Y:S01]  /*9f70*/  FFMA R23, R81.reuse, R102, R23 ;  /* 0x0000006651177223 */ /* 0x040fe20000000017 */
[----:B------:R-:W-:Y:S01]  /*9f80*/  FFMA R20, R81, R101, R20 ;  /* 0x0000006551147223 */ /* 0x000fe20000000014 */
[----:B------:R-:W-:Y:S01]  /*9f90*/  FMUL R21, R78, R25 ;  /* 0x000000194e157220 */ /* 0x000fe20000400000 */
[----:B------:R-:W-:Y:S01]  /*9fa0*/  SHF.L.U32 R125, R130, 0x10, RZ ;  /* 0x00000010827d7819 */ /* 0x000fe200000006ff */
[C---:B------:R-:W-:Y:S01]  /*9fb0*/  FMUL R22, R78.reuse, R26 ;  /* 0x0000001a4e167220 */ /* 0x040fe20000400000 */
[----:B------:R-:W-:Y:S01]  /*9fc0*/  F2FP.BF16.F32.PACK_AB R17, R23, R18 ;  /* 0x000000121711723e */ /* 0x000fe200000010ff */
[C---:B------:R-:W-:Y:S01]  /*9fd0*/  FFMA R21, R81.reuse, R104, R21 ;  /* 0x0000006851157223 */ /* 0x040fe20000000015 */
[----:B------:R-:W-:Y:S01]  /*9fe0*/  FMUL R27, R78, R27 ;  /* 0x0000001b4e1b7220 */ /* 0x000fe20000400000 */
[----:B------:R-:W-:Y:S01]  /*9ff0*/  FFMA R22, R81, R103, R22 ;  /* 0x0000006751167223 */ /* 0x000fe20000000016 */
[----:B------:R-:W-:Y:S01]  /*a000*/  LOP3.LUT R128, R130, 0xffff0000, RZ, 0xc0, !PT ;  /* 0xffff000082807812 */ /* 0x000fe200078ec0ff */
[C---:B------:R-:W-:Y:S01]  /*a010*/  FMUL R24, R78.reuse, R28 ;  /* 0x0000001c4e187220 */ /* 0x040fe20000400000 */
[----:B------:R-:W-:Y:S01]  /*a020*/  F2FP.BF16.F32.PACK_AB R18, R21, R20 ;  /* 0x000000141512723e */ /* 0x000fe200000010ff */
[C---:B------:R-:W-:Y:S01]  /*a030*/  FFMA R27, R81.reuse, R106, R27 ;  /* 0x0000006a511b7223 */ /* 0x040fe2000000001b */
[C---:B------:R-:W-:Y:S01]  /*a040*/  FMUL R25, R78.reuse, R29 ;  /* 0x0000001d4e197220 */ /* 0x040fe20000400000 */
[----:B------:R-:W-:Y:S01]  /*a050*/  FFMA R24, R81, R105, R24 ;  /* 0x0000006951187223 */ /* 0x000fe20000000018 */
[----:B------:R-:W-:Y:S01]  /*a060*/  SHF.L.U32 R127, R131, 0x10, RZ ;  /* 0x00000010837f7819 */ /* 0x000fe200000006ff */
[C---:B------:R-:W-:Y:S01]  /*a070*/  FMUL R26, R78.reuse, R30 ;  /* 0x0000001e4e1a7220 */ /* 0x040fe20000400000 */
[----:B------:R-:W-:Y:S01]  /*a080*/  F2FP.BF16.F32.PACK_AB R19, R27, R22 ;  /* 0x000000161b13723e */ /* 0x000fe200000010ff */
[C---:B------:R-:W-:Y:S01]  /*a090*/  FFMA R25, R81.reuse, R108, R25 ;  /* 0x0000006c51197223 */ /* 0x040fe20000000019 */
[C---:B------:R-:W-:Y:S01]  /*a0a0*/  FMUL R31, R78.reuse, R31 ;  /* 0x0000001f4e1f7220 */ /* 0x040fe20000400000 */
[----:B------:R-:W-:Y:S01]  /*a0b0*/  FFMA R26, R81, R107, R26 ;  /* 0x0000006b511a7223 */ /* 0x000fe2000000001a */
[----:B------:R-:W-:Y:S01]  /*a0c0*/  LOP3.LUT R130, R131, 0xffff0000, RZ, 0xc0, !PT ;  /* 0xffff000083827812 */ /* 0x000fe200078ec0ff */
[----:B------:R1:W-:Y:S01]  /*a0d0*/  STS.128 [R180+0xc400], R16 ;  /* 0x00c40010b4007388 */ /* 0x0003e20000000c00 */
[----:B------:R-:W-:Y:S01]  /*a0e0*/  F2FP.BF16.F32.PACK_AB R24, R25, R24 ;  /* 0x000000181918723e */ /* 0x000fe200000010ff */
[C---:B------:R-:W-:Y:S01]  /*a0f0*/  FFMA R31, R81.reuse, R110, R31 ;  /* 0x0000006e511f7223 */ /* 0x040fe2000000001f */
[C---:B------:R-:W-:Y:S01]  /*a100*/  FMUL R28, R78.reuse, R32 ;  /* 0x000000204e1c7220 */ /* 0x040fe20000400000 */
[C---:B------:R-:W-:Y:S01]  /*a110*/  FMUL R29, R78.reuse, R33 ;  /* 0x000000214e1d7220 */ /* 0x040fe20000400000 */
[----:B------:R-:W-:Y:S01]  /*a120*/  FMUL R30, R78, R34 ;  /* 0x000000224e1e7220 */ /* 0x000fe20000400000 */
[----:B------:R-:W-:Y:S01]  /*a130*/  SHF.L.U32 R129, R136, 0x10, RZ ;  /* 0x0000001088817819 */ /* 0x000fe200000006ff */
[----:B------:R-:W-:Y:S01]  /*a140*/  FFMA R28, R81, R109, R28 ;  /* 0x0000006d511c7223 */ /* 0x000fe2000000001c */
[----:B------:R-:W-:Y:S01]  /*a150*/  F2FP.BF16.F32.PACK_AB R25, R31, R26 ;  /* 0x0000001a1f19723e */ /* 0x000fe200000010ff */
[C---:B------:R-:W-:Y:S01]  /*a160*/  FFMA R29, R81.reuse, R112, R29 ;  /* 0x00000070511d7223 */ /* 0x040fe2000000001d */
[----:B------:R-:W-:Y:S01]  /*a170*/  FFMA R30, R81, R111, R30 ;  /* 0x0000006f511e7223 */ /* 0x000fe2000000001e */
[----:B------:R-:W-:Y:S01]  /*a180*/  FMUL R35, R78, R35 ;  /* 0x000000234e237220 */ /* 0x000fe20000400000 */
        /* <DEDUP_REMOVED lines=34> */
[----:B------:R-:W-:Y:S01]  /*a3b0*/  FFMA R41, R81, R124, R41 ;  /* 0x0000007c51297223 */ /* 0x000fe20000000029 */
[C---:B------:R-:W-:Y:S01]  /*a3c0*/  FMUL R47, R78.reuse, R47 ;  /* 0x0000002f4e2f7220 */ /* 0x040fe20000400000 */
[C---:B------:R-:W-:Y:S01]  /*a3d0*/  FMUL R44, R78.reuse, R48 ;  /* 0x000000304e2c7220 */ /* 0x040fe20000400000 */
[----:B------:R-:W-:Y:S01]  /*a3e0*/  FMUL R45, R78, R49 ;  /* 0x000000314e2d7220 */ /* 0x000fe20000400000 */
[----:B------:R1:W-:Y:S01]  /*a3f0*/  STS.128 [R177+0xc400], R32 ;  /* 0x00c40020b1007388 */ /* 0x0003e20000000c00 */
[----:B------:R-:W-:Y:S01]  /*a400*/  LOP3.LUT R138, R139, 0xffff0000, RZ, 0xc0, !PT ;  /* 0xffff00008b8a7812 */ /* 0x000fe200078ec0ff */
[----:B------:R-:W-:Y:S01]  /*a410*/  FFMA R42, R81, R123, R42 ;  /* 0x0000007b512a7223 */ /* 0x000fe2000000002a */
[----:B------:R-:W-:Y:S01]  /*a420*/  F2FP.BF16.F32.PACK_AB R40, R41, R40 ;  /* 0x000000282928723e */ /* 0x000fe200000010ff */
[C---:B------:R-:W-:Y:S01]  /*a430*/  FFMA R47, R81.reuse, R126, R47 ;  /* 0x0000007e512f7223 */ /* 0x040fe2000000002f */
[C---:B------:R-:W-:Y:S01]  /*a440*/  FFMA R44, R81.reuse, R125, R44 ;  /* 0x0000007d512c7223 */ /* 0x040fe2000000002c */
[----:B------:R-:W-:Y:S01]  /*a450*/  SHF.L.U32 R137, R144, 0x10, RZ ;  /* 0x0000001090897819 */ /* 0x000fe200000006ff */
[C---:B------:R-:W-:Y:S01]  /*a460*/  FFMA R45, R81.reuse, R128, R45 ;  /* 0x00000080512d7223 */ /* 0x040fe2000000002d */
[C---:B------:R-:W-:Y:S01]  /*a470*/  FMUL R46, R78.reuse, R50 ;  /* 0x000000324e2e7220 */ /* 0x040fe20000400000 */
[C---:B------:R-:W-:Y:S01]  /*a480*/  FMUL R51, R78.reuse, R51 ;  /* 0x000000334e337220 */ /* 0x040fe20000400000 */
[C---:B------:R-:W-:Y:S01]  /*a490*/  FMUL R48, R78.reuse, R52 ;  /* 0x000000344e307220 */ /* 0x040fe20000400000 */
[C---:B------:R-:W-:Y:S01]  /*a4a0*/  FMUL R49, R78.reuse, R53 ;  /* 0x000000354e317220 */ /* 0x040fe20000400000 */
[C---:B------:R-:W-:Y:S01]  /*a4b0*/  FFMA R46, R81.reuse, R127, R46 ;  /* 0x0000007f512e7223 */ /* 0x040fe2000000002e */
[C---:B------:R-:W-:Y:S01]  /*a4c0*/  FMUL R50, R78.reuse, R54 ;  /* 0x000000364e327220 */ /* 0x040fe20000400000 */
[C---:B------:R-:W-:Y:S01]  /*a4d0*/  FFMA R51, R81.reuse, R130, R51 ;  /* 0x0000008251337223 */ /* 0x040fe20000000033 */
[C---:B------:R-:W-:Y:S01]  /*a4e0*/  FMUL R55, R78.reuse, R55 ;  /* 0x000000374e377220 */ /* 0x040fe20000400000 */
[C---:B------:R-:W-:Y:S01]  /*a4f0*/  FFMA R48, R81.reuse, R129, R48 ;  /* 0x0000008151307223 */ /* 0x040fe20000000030 */
[C---:B------:R-:W-:Y:S01]  /*a500*/  FMUL R52, R78.reuse, R56 ;  /* 0x000000384e347220 */ /* 0x040fe20000400000 */
[C---:B------:R-:W-:Y:S01]  /*a510*/  FFMA R49, R81.reuse, R132, R49 ;  /* 0x0000008451317223 */ /* 0x040fe20000000031 */
[C---:B------:R-:W-:Y:S01]  /*a520*/  FMUL R53, R78.reuse, R57 ;  /* 0x000000394e357220 */ /* 0x040fe20000400000 */
[----:B------:R-:W-:Y:S01]  /*a530*/  FFMA R50, R81, R131, R50 ;  /* 0x0000008351327223 */ /* 0x000fe20000000032 */
[C---:B------:R-:W-:Y:S01]  /*a540*/  FMUL R54, R78.reuse, R58 ;  /* 0x0000003a4e367220 */ /* 0x040fe20000400000 */
[----:B------:R-:W-:Y:S01]  /*a550*/  F2FP.BF16.F32.PACK_AB R41, R47, R42 ;  /* 0x0000002a2f29723e */ /* 0x000fe200000010ff */
[----:B------:R-:W-:Y:S01]  /*a560*/  FFMA R55, R81, R134, R55 ;  /* 0x0000008651377223 */ /* 0x000fe20000000037 */
[C---:B------:R-:W-:Y:S01]  /*a570*/  FMUL R59, R78.reuse, R59 ;  /* 0x0000003b4e3b7220 */ /* 0x040fe20000400000 */
[----:B------:R-:W-:Y:S01]  /*a580*/  F2FP.BF16.F32.PACK_AB R42, R45, R44 ;  /* 0x0000002c2d2a723e */ /* 0x000fe200000010ff */
[----:B------:R-:W-:Y:S01]  /*a590*/  FFMA R52, R81, R133, R52 ;  /* 0x0000008551347223 */ /* 0x000fe20000000034 */
[----:B------:R-:W-:Y:S01]  /*a5a0*/  F2FP.BF16.F32.PACK_AB R43, R51, R46 ;  /* 0x0000002e332b723e */ /* 0x000fe200000010ff */
[----:B------:R-:W-:Y:S01]  /*a5b0*/  FMUL R56, R78, R60 ;  /* 0x0000003c4e387220 */ /* 0x000fe20000400000 */
[----:B------:R-:W-:Y:S01]  /*a5c0*/  LOP3.LUT R140, R144, 0xffff0000, RZ, 0xc0, !PT ;  /* 0xffff0000908c7812 */ /* 0x000fe200078ec0ff */
[----:B------:R-:W-:Y:S01]  /*a5d0*/  FFMA R53, R81, R136, R53 ;  /* 0x0000008851357223 */ /* 0x000fe20000000035 */
[----:B------:R-:W-:Y:S01]  /*a5e0*/  SHF.L.U32 R139, R145, 0x10, RZ ;  /* 0x00000010918b7819 */ /* 0x000fe200000006ff */
[----:B------:R1:W-:Y:S01]  /*a5f0*/  STS.128 [R176+0xc400], R40 ;  /* 0x00c40028b0007388 */ /* 0x0003e20000000c00 */
[C---:B------:R-:W-:Y:S01]  /*a600*/  FMUL R57, R78.reuse, R61 ;  /* 0x0000003d4e397220 */ /* 0x040fe20000400000 */
[----:B------:R-:W-:Y:S01]  /*a610*/  FFMA R54, R81, R135, R54 ;  /* 0x0000008751367223 */ /* 0x000fe20000000036 */
[----:B------:R-:W-:Y:S01]  /*a620*/  LOP3.LUT R142, R145, 0xffff0000, RZ, 0xc0, !PT ;  /* 0xffff0000918e7812 */ /* 0x000fe200078ec0ff */
[----:B------:R-:W-:Y:S01]  /*a630*/  FMUL R58, R78, R62 ;  /* 0x0000003e4e3a7220 */ /* 0x000fe20000400000 */
[C---:B------:R-:W-:Y:S01]  /*a640*/  FFMA R59, R81.reuse, R138, R59 ;  /* 0x0000008a513b7223 */ /* 0x040fe2000000003b */
[----:B------:R-:W-:Y:S01]  /*a650*/  SHF.L.U32 R141, R146, 0x10, RZ ;  /* 0x00000010928d7819 */ /* 0x000fe200000006ff */
[----:B------:R-:W-:Y:S01]  /*a660*/  FMUL R63, R78, R63 ;  /* 0x0000003f4e3f7220 */ /* 0x000fe20000400000 */
        /* <DEDUP_REMOVED lines=9> */
[C---:B------:R-:W-:Y:S01]  /*a700*/  FMUL R62, R78.reuse, R66 ;  /* 0x000000424e3e7220 */ /* 0x040fe20000400000 */
[----:B------:R-:W-:Y:S01]  /*a710*/  F2FP.BF16.F32.PACK_AB R49, R55, R50 ;  /* 0x000000323731723e */ /* 0x000fe200000010ff */
[----:B------:R-:W-:Y:S01]  /*a720*/  FFMA R63, R81, R142, R63 ;  /* 0x0000008e513f7223 */ /* 0x000fe2000000003f */
[----:B------:R-:W-:Y:S01]  /*a730*/  FMUL R67, R78, R67 ;  /* 0x000000434e437220 */ /* 0x000fe20000400000 */
[----:B------:R-:W-:Y:S01]  /*a740*/  F2FP.BF16.F32.PACK_AB R50, R53, R52 ;  /* 0x000000343532723e */ /* 0x000fe200000010ff */
[----:B------:R-:W-:Y:S01]  /*a750*/  FFMA R60, R81, R141, R60 ;  /* 0x0000008d513c7223 */ /* 0x000fe2000000003c */
[----:B------:R-:W-:Y:S01]  /*a760*/  F2FP.BF16.F32.PACK_AB R51, R59, R54 ;  /* 0x000000363b33723e */ /* 0x000fe200000010ff */
[C---:B------:R-:W-:Y:S01]  /*a770*/  FFMA R61, R81.reuse, R144, R61 ;  /* 0x00000090513d7223 */ /* 0x040fe2000000003d */
[C---:B------:R-:W-:Y:S01]  /*a780*/  FFMA R62, R81.reuse, R143, R62 ;  /* 0x0000008f513e7223 */ /* 0x040fe2000000003e */
[----:B------:R-:W-:Y:S01]  /*a790*/  FFMA R67, R81, R146, R67 ;  /* 0x0000009251437223 */ /* 0x000fe20000000043 */
[----:B------:R-:W-:Y:S01]  /*a7a0*/  F2FP.BF16.F32.PACK_AB R56, R57, R56 ;  /* 0x000000383938723e */ /* 0x000fe200000010ff */
[----:B------:R1:W-:Y:S01]  /*a7b0*/  STS.128 [R175+0xc400], R48 ;  /* 0x00c40030af007388 */ /* 0x0003e20000000c00 */
[----:B------:R-:W-:Y:S02]  /*a7c0*/  F2FP.BF16.F32.PACK_AB R57, R63, R58 ;  /* 0x0000003a3f39723e */ /* 0x000fe400000010ff */
        /* <DEDUP_REMOVED lines=20> */
.L_x_121:
[----:B------:R-:W-:Y:S05]  /*a910*/  BSYNC.RECONVERGENT B0 ;  /* 0x0000000000007941 */ /* 0x000fea0003800200 */
.L_x_120:
[----:B------:R-:W-:Y:S01]  /*a920*/  BAR.SYNC.DEFER_BLOCKING 0x1, 0x80 ;  /* 0x0042000000007b1d */ /* 0x000fe20000010000 */
[----:B------:R-:W-:Y:S01]  /*a930*/  UISETP.NE.AND UP0, UPT, UR49, -0x4, UPT ;  /* 0xfffffffc3100788c */ /* 0x000fe2000bf05270 */
[----:B------:R-:W-:Y:S08]  /*a940*/  IADD3 R76, PT, PT, R76, 0x1, RZ ;  /* 0x000000014c4c7810 */ /* 0x000ff00007ffe0ff */
[----:B------:R-:W-:Y:S05]  /*a950*/  BRA.U !UP0, `(.L_x_122) ;  /* 0x0000000108287547 */ /* 0x000fea000b800000 */
[----:B------:R-:W-:Y:S01]  /*a960*/  ISETP.NE.AND P0, PT, R179, RZ, PT ;  /* 0x000000ffb300720c */ /* 0x000fe20003f05270 */
[----:B------:R-:W-:Y:S01]  /*a970*/  IMAD.U32 R3, RZ, RZ, UR51 ;  /* 0x00000033ff037e24 */ /* 0x000fe2000f8e00ff */
[----:B------:R-:W-:Y:S01]  /*a980*/  UIADD3 UR51, UPT, UPT, UR51, 0x1, URZ ;  /* 0x0000000133337890 */ /* 0x000fe2000fffe0ff */
[----:B------:R-:W-:Y:S03]  /*a990*/  IMAD.U32 R0, RZ, RZ, UR37 ;  /* 0x00000025ff007e24 */ /* 0x000fe6000f8e00ff */
[----:B------:R-:W-:Y:S04]  /*a9a0*/  UISETP.NE.AND UP0, UPT, UR51, 0x4, UPT ;  /* 0x000000043300788c */ /* 0x000fe8000bf05270 */
[----:B------:R-:W-:Y:S03]  /*a9b0*/  USEL UR51, UR51, URZ, UP0 ;  /* 0x000000ff33337287 */ /* 0x000fe60008000000 */
[----:B------:R-:W-:Y:S05]  /*a9c0*/  @P0 LEA R3, R3, UR48, 0x3 ;  /* 0x0000003003030c11 */ /* 0x000fea000f8e18ff */
[----:B------:R-:W-:Y:S05]  /*a9d0*/  @P0 VIADD R3, R3, 0x50 ;  /* 0x0000005003030836 */ /* 0x000fea0000000000 */
[----:B------:R-:W-:Y:S04]  /*a9e0*/  @P0 PRMT R0, R0, 0x654, R3 ;  /* 0x0000065400000816 */ /* 0x000fe80000000003 */
[----:B------:R2:W-:Y:S03]  /*a9f0*/  @P0 SYNCS.ARRIVE.TRANS64.RED.A1T0 RZ, [R0+URZ], RZ ;  /* 0x000000ff00ff09a7 */ /* 0x0005e600081004ff */
.L_x_122:
[----:B------:R-:W-:Y:S01]  /*aa00*/  ISETP.NE.AND P2, PT, R171, RZ, PT ;  /* 0x000000ffab00720c */ /* 0x000fe20003f45270 */
[----:B------:R-:W-:Y:S01]  /*aa10*/  UIADD3 UR49, UPT, UPT, UR49, 0x4, URZ ;  /* 0x0000000431317890 */ /* 0x000fe2000fffe0ff */
[----:B------:R-:W-:Y:S01]  /*aa20*/  ISETP.NE.AND P0, PT, R173, 0x2, PT ;  /* 0x00000002ad00780c */ /* 0x000fe20003f05270 */
[----:B------:R-:W-:Y:S01]  /*aa30*/  IMAD.IADD R20, R75, 0x1, R154 ;  /* 0x000000014b147824 */ /* 0x000fe200078e029a */
[----:B------:R-:W-:Y:S01]  /*aa40*/  ISETP.NE.AND P1, PT, R76, 0x2, PT ;  /* 0x000000024c00780c */ /* 0x000fe20003f25270 */
[----:B------:R-:W-:Y:S01]  /*aa50*/  IMAD.IADD R21, R77, 0x1, R156 ;  /* 0x000000014d157824 */ /* 0x000fe200078e029c */
[----:B--2---:R-:W-:Y:S02]  /*aa60*/  SEL R0, RZ, 0x1, P0 ;  /* 0x00000001ff007807 */ /* 0x004fe40000000000 */
[----:B------:R-:W-:Y:S02]  /*aa70*/  SEL R3, RZ, 0x1, P1 ;  /* 0x00000001ff037807 */ /* 0x000fe40000800000 */
[----:B------:R-:W-:Y:S02]  /*aa80*/  LOP3.LUT R165, R165, R0, RZ, 0x3c, !PT ;  /* 0x00000000a5a57212 */ /* 0x000fe400078e3cff */
[----:B------:R-:W-:Y:S02]  /*aa90*/  LOP3.LUT R166, R166, R3, RZ, 0x3c, !PT ;  /* 0x00000003a6a67212 */ /* 0x000fe400078e3cff */
[----:B------:R-:W-:Y:S02]  /*aaa0*/  @P2 R2UR UR36, R164 ;  /* 0x00000000a42422ca */ /* 0x000fe400000e0000 */
[----:B------:R-:W-:Y:S02]  /*aab0*/  SEL R173, R173, RZ, P0 ;  /* 0x000000ffadad7207 */ /* 0x000fe40000000000 */
[----:B------:R-:W-:Y:S01]  /*aac0*/  SEL R76, R76, RZ, P1 ;  /* 0x000000ff4c4c7207 */ /* 0x000fe20000800000 */
[----:B------:R-:W-:Y:S10]  /*aad0*/  @P2 BRA `(.L_x_123) ;  /* 0xffffffa000242947 */ /* 0x000ff4000383ffff */
[----:B------:R-:W-:-:S09]  /*aae0*/  UISETP.NE.AND UP0, UPT, UR50, URZ, UPT ;  /* 0x000000ff3200728c */ /* 0x000fd2000bf05270 */
[----:B------:R-:W-:Y:S05]  /*aaf0*/  BRA.U !UP0, `(.L_x_124) ;  /* 0x0000000108487547 */ /* 0x000fea000b800000 */
[----:B------:R-:W2:Y:S02]  /*ab00*/  LDCU.64 UR4, c[0x0][0x890] ;  /* 0x00011200ff0477ac */ /* 0x000ea40008000a00 */
[----:B--2---:R-:W-:-:S04]  /*ab10*/  UISETP.NE.U32.AND UP0, UPT, UR4, URZ, UPT ;  /* 0x000000ff0400728c */ /* 0x004fc8000bf05070 */
[----:B------:R-:W-:-:S09]  /*ab20*/  UISETP.NE.AND.EX UP0, UPT, UR5, URZ, UPT, UP0 ;  /* 0x000000ff0500728c */ /* 0x000fd2000bf05300 */
[----:B------:R-:W-:Y:S05]  /*ab30*/  BRA.U UP0, `(.L_x_125) ;  /* 0x00000001000c7547 */ /* 0x000fea000b800000 */
[----:B------:R-:W-:-:S13]  /*ab40*/  FSETP.NEU.AND P0, PT, R81, RZ, PT ;  /* 0x000000ff5100720b */ /* 0x000fda0003f0d000 */
[----:B------:R-:W-:Y:S05]  /*ab50*/  @!P0 EXIT ;  /* 0x000000000000894d */ /* 0x000fea0003800000 */
[----:B------:R-:W-:Y:S05]  /*ab60*/  BRA `(.L_x_124) ;  /* 0x00000000002c7947 */ /* 0x000fea0003800000 */
.L_x_125:
[----:B------:R-:W-:Y:S01]  /*ab70*/  ISETP.NE.AND P0, PT, R172, RZ, PT ;  /* 0x000000ffac00720c */ /* 0x000fe20003f05270 */
[----:B------:R-:W-:-:S12]  /*ab80*/  BSSY.RECONVERGENT B0, `(.L_x_124) ;  /* 0x0000009000007945 */ /* 0x000fd80003800200 */
[----:B------:R-:W-:Y:S05]  /*ab90*/  @P0 BRA `(.L_x_126) ;  /* 0x0000000000140947 */ /* 0x000fea0003800000 */
[----:B------:R-:W2:Y:S02]  /*aba0*/  LDCU.64 UR4, c[0x0][0x888] ;  /* 0x00011100ff0477ac */ /* 0x000ea40008000a00 */
[----:B--2---:R-:W-:-:S04]  /*abb0*/  ISETP.NE.U32.AND P0, PT, RZ, UR4, PT ;  /* 0x00000004ff007c0c */ /* 0x004fc8000bf05070 */
[----:B------:R-:W-:-:S13]  /*abc0*/  ISETP.NE.AND.EX P0, PT, RZ, UR5, PT, P0 ;  /* 0x00000005ff007c0c */ /* 0x000fda000bf05300 */
[----:B------:R-:W-:Y:S05]  /*abd0*/  @!P0 EXIT ;  /* 0x000000000000894d */ /* 0x000fea0003800000 */
[----:B------:R-:W-:Y:S05]  /*abe0*/  BRA `(.L_x_127) ;  /* 0x0000000000087947 */ /* 0x000fea0003800000 */
.L_x_126:
[----:B------:R-:W-:-:S13]  /*abf0*/  FSETP.NEU.AND P0, PT, R81, RZ, PT ;  /* 0x000000ff5100720b */ /* 0x000fda0003f0d000 */
[----:B------:R-:W-:Y:S05]  /*ac00*/  @!P0 EXIT ;  /* 0x000000000000894d */ /* 0x000fea0003800000 */
.L_x_127:
[----:B------:R-:W-:Y:S05]  /*ac10*/  BSYNC.RECONVERGENT B0 ;  /* 0x0000000000007941 */ /* 0x000fea0003800200 */
.L_x_124:
[----:B------:R-:W-:Y:S01]  /*ac20*/  ULEA UR4, UR51, UR48, 0x3 ;  /* 0x0000003033047291 */ /* 0x000fe2000f8e18ff */
[----:B------:R-:W-:-:S04]  /*ac30*/  DEPBAR.LE SB0, 0x0 ;  /* 0x000080000000791a */ /* 0x000fc80000000000 */
[----:B------:R-:W-:-:S04]  /*ac40*/  UIADD3 UR4, UPT, UPT, UR4, 0x50, URZ ;  /* 0x0000005004047890 */ /* 0x000fc8000fffe0ff */
[----:B------:R-:W-:-:S09]  /*ac50*/  UPRMT UR4, UR37, 0x654, UR4 ;  /* 0x0000065425047896 */ /* 0x000fd20008000004 */
[----:B------:R-:W-:Y:S01]  /*ac60*/  SYNCS.ARRIVE.TRANS64.RED.A1T0 RZ, [UR4], RZ ;  /* 0x000000ffffff79a7 */ /* 0x000fe20008100404 */
[----:B------:R-:W-:Y:S05]  /*ac70*/  EXIT ;  /* 0x000000000000794d */ /* 0x000fea0003800000 */
.L_x_19:
[----:B--2---:R2:W1:Y:S02]  /*ac80*/  SYNCS.PHASECHK.TRANS64.TRYWAIT P0, [R3+URZ+0xd0], R2 ;  /* 0x0000d002030075a7 */ /* 0x00446400080011ff */
[----:B-1----:R-:W-:Y:S05]  /*ac90*/  @!P0 NANOSLEEP.SYNCS 0x989680 ;  /* 0x009896800000895d */ /* 0x002fea0003900000 */
[----:B------:R-:W1:Y:S02]  /*aca0*/  @!P0 SYNCS.PHASECHK.TRANS64 P0, [R3+URZ+0xd0], R2 ;  /* 0x0000d002030085a7 */ /* 0x000e6400080010ff */
[----:B-1----:R-:W-:Y:S05]  /*acb0*/  @!P0 BRA `(.L_x_19) ;  /* 0xfffffffc00f08947 */ /* 0x002fea000383ffff */
[----:B------:R-:W-:Y:S05]  /*acc0*/  BRA `(.L_x_128) ;  /* 0xffffff6800307947 */ /* 0x000fea000383ffff */
.L_x_22:
[----:B-1----:R-:W-:-:S07]  /*acd0*/  MOV R2, UR33 ;  /* 0x0000002100027c02 */ /* 0x002fce0008000f00 */
.L_x_129:
[----:B-1----:R1:W2:Y:S02]  /*ace0*/  SYNCS.PHASECHK.TRANS64.TRYWAIT P0, [R2+URZ+0x18], R5 ;  /* 0x00001805020075a7 */ /* 0x0022a400080011ff */
[----:B--2---:R-:W-:Y:S05]  /*acf0*/  @!P0 NANOSLEEP.SYNCS 0x989680 ;  /* 0x009896800000895d */ /* 0x004fea0003900000 */
[----:B------:R-:W2:Y:S02]  /*ad00*/  @!P0 SYNCS.PHASECHK.TRANS64 P0, [R2+URZ+0x18], R5 ;  /* 0x00001805020085a7 */ /* 0x000ea400080010ff */
[----:B--2---:R-:W-:Y:S05]  /*ad10*/  @!P0 BRA `(.L_x_129) ;  /* 0xfffffffc00f08947 */ /* 0x004fea000383ffff */
[----:B------:R-:W-:Y:S05]  /*ad20*/  BRA `(.L_x_21) ;  /* 0xffffff6800847947 */ /* 0x000fea000383ffff */
.L_x_28:
[----:B-1----:R-:W-:-:S07]  /*ad30*/  MOV R2, UR25 ;  /* 0x0000001900027c02 */ /* 0x002fce0008000f00 */
.L_x_130:
[----:B-1----:R1:W2:Y:S02]  /*ad40*/  SYNCS.PHASECHK.TRANS64.TRYWAIT P0, [R2+URZ+0x18], R5 ;  /* 0x00001805020075a7 */ /* 0x0022a400080011ff */
[----:B--2---:R-:W-:Y:S05]  /*ad50*/  @!P0 NANOSLEEP.SYNCS 0x989680 ;  /* 0x009896800000895d */ /* 0x004fea0003900000 */
[----:B------:R-:W2:Y:S02]  /*ad60*/  @!P0 SYNCS.PHASECHK.TRANS64 P0, [R2+URZ+0x18], R5 ;  /* 0x00001805020085a7 */ /* 0x000ea400080010ff */
[----:B--2---:R-:W-:Y:S05]  /*ad70*/  @!P0 BRA `(.L_x_130) ;  /* 0xfffffffc00f08947 */ /* 0x004fea000383ffff */
[----:B------:R-:W-:Y:S05]  /*ad80*/  BRA `(.L_x_27) ;  /* 0xffffff6c00447947 */ /* 0x000fea000383ffff */
.L_x_32:
[----:B-1----:R1:W2:Y:S02]  /*ad90*/  SYNCS.PHASECHK.TRANS64.TRYWAIT P0, [R2+URZ+0x80], R3 ;  /* 0x00008003020075a7 */ /* 0x0022a400080011ff */
[----:B--2---:R-:W-:Y:S05]  /*ada0*/  @!P0 NANOSLEEP.SYNCS 0x989680 ;  /* 0x009896800000895d */ /* 0x004fea0003900000 */
[----:B------:R-:W2:Y:S02]  /*adb0*/  @!P0 SYNCS.PHASECHK.TRANS64 P0, [R2+URZ+0x80], R3 ;  /* 0x00008003020085a7 */ /* 0x000ea400080010ff */
[----:B--2---:R-:W-:Y:S05]  /*adc0*/  @!P0 BRA `(.L_x_32) ;  /* 0xfffffffc00f08947 */ /* 0x004fea000383ffff */
[----:B------:R-:W-:Y:S05]  /*add0*/  BRA `(.L_x_131) ;  /* 0xffffff6c00e87947 */ /* 0x000fea000383ffff */
.L_x_36:
[----:B----4-:R-:W-:-:S07]  /*ade0*/  MOV R0, UR5 ;  /* 0x0000000500007c02 */ /* 0x010fce0008000f00 */
.L_x_132:
[----:B-1----:R1:W2:Y:S02]  /*adf0*/  SYNCS.PHASECHK.TRANS64.TRYWAIT P0, [R0+URZ], R3 ;  /* 0x00000003000075a7 */ /* 0x0022a400080011ff */
[----:B--2---:R-:W-:Y:S05]  /*ae00*/  @!P0 NANOSLEEP.SYNCS 0x989680 ;  /* 0x009896800000895d */ /* 0x004fea0003900000 */
[----:B------:R-:W2:Y:S02]  /*ae10*/  @!P0 SYNCS.PHASECHK.TRANS64 P0, [R0+URZ], R3 ;  /* 0x00000003000085a7 */ /* 0x000ea400080010ff */
[----:B--2---:R-:W-:Y:S05]  /*ae20*/  @!P0 BRA `(.L_x_132) ;  /* 0xfffffffc00f08947 */ /* 0x004fea000383ffff */
[----:B------:R-:W-:Y:S05]  /*ae30*/  BRA `(.L_x_133) ;  /* 0xffffff7400587947 */ /* 0x000fea000383ffff */
.L_x_37:
[----:B----4-:R-:W-:-:S07]  /*ae40*/  MOV R0, UR5 ;  /* 0x0000000500007c02 */ /* 0x010fce0008000f00 */
.L_x_134:
[----:B-1----:R1:W2:Y:S02]  /*ae50*/  SYNCS.PHASECHK.TRANS64.TRYWAIT P0, [R0+URZ], R3 ;  /* 0x00000003000075a7 */ /* 0x0022a400080011ff */
[----:B--2---:R-:W-:Y:S05]  /*ae60*/  @!P0 NANOSLEEP.SYNCS 0x989680 ;  /* 0x009896800000895d */ /* 0x004fea0003900000 */
[----:B------:R-:W2:Y:S02]  /*ae70*/  @!P0 SYNCS.PHASECHK.TRANS64 P0, [R0+URZ], R3 ;  /* 0x00000003000085a7 */ /* 0x000ea400080010ff */
[----:B--2---:R-:W-:Y:S05]  /*ae80*/  @!P0 BRA `(.L_x_134) ;  /* 0xfffffffc00f08947 */ /* 0x004fea000383ffff */
[----:B------:R-:W-:Y:S05]  /*ae90*/  BRA `(.L_x_135) ;  /* 0xffffff7400647947 */ /* 0x000fea000383ffff */
.L_x_40:
[----:B-1----:R1:W2:Y:S02]  /*aea0*/  SYNCS.PHASECHK.TRANS64.TRYWAIT P0, [R0+URZ+0xc0], R5 ;  /* 0x0000c005000075a7 */ /* 0x0022a400080011ff */
[----:B--2---:R-:W-:Y:S05]  /*aeb0*/  @!P0 NANOSLEEP.SYNCS 0x989680 ;  /* 0x009896800000895d */ /* 0x004fea0003900000 */
[----:B------:R-:W2:Y:S02]  /*aec0*/  @!P0 SYNCS.PHASECHK.TRANS64 P0, [R0+URZ+0xc0], R5 ;  /* 0x0000c005000085a7 */ /* 0x000ea400080010ff */
[----:B--2---:R-:W-:Y:S05]  /*aed0*/  @!P0 BRA `(.L_x_40) ;  /* 0xfffffffc00f08947 */ /* 0x004fea000383ffff */
[----:B------:R-:W-:Y:S05]  /*aee0*/  BRA `(.L_x_136) ;  /* 0xffffff7400c07947 */ /* 0x000fea000383ffff */
.L_x_41:
[----:B------:R-:W-:-:S07]  /*aef0*/  MOV R0, UR5 ;  /* 0x0000000500007c02 */ /* 0x000fce0008000f00 */
.L_x_137:
[----:B-1----:R1:W2:Y:S02]  /*af00*/  SYNCS.PHASECHK.TRANS64.TRYWAIT P0, [R0+URZ+0x90], R5 ;  /* 0x00009005000075a7 */ /* 0x0022a400080011ff */
[----:B--2---:R-:W-:Y:S05]  /*af10*/  @!P0 NANOSLEEP.SYNCS 0x989680 ;  /* 0x009896800000895d */ /* 0x004fea0003900000 */
[----:B------:R-:W2:Y:S02]  /*af20*/  @!P0 SYNCS.PHASECHK.TRANS64 P0, [R0+URZ+0x90], R5 ;  /* 0x00009005000085a7 */ /* 0x000ea400080010ff */
[----:B--2---:R-:W-:Y:S05]  /*af30*/  @!P0 BRA `(.L_x_137) ;  /* 0xfffffffc00f08947 */ /* 0x004fea000383ffff */
[----:B------:R-:W-:Y:S05]  /*af40*/  BRA `(.L_x_138) ;  /* 0xffffff7400d07947 */ /* 0x000fea000383ffff */
.L_x_42:
[----:B-1----:R1:W2:Y:S02]  /*af50*/  SYNCS.PHASECHK.TRANS64.TRYWAIT P1, [R0+URZ+0x80], R5 ;  /* 0x00008005000075a7 */ /* 0x0022a400080211ff */
[----:B--2---:R-:W-:Y:S05]  /*af60*/  @!P1 NANOSLEEP.SYNCS 0x989680 ;  /* 0x009896800000995d */ /* 0x004fea0003900000 */
[----:B------:R-:W2:Y:S02]  /*af70*/  @!P1 SYNCS.PHASECHK.TRANS64 P1, [R0+URZ+0x80], R5 ;  /* 0x00008005000095a7 */ /* 0x000ea400080210ff */
[----:B--2---:R-:W-:Y:S05]  /*af80*/  @!P1 BRA `(.L_x_42) ;  /* 0xfffffffc00f09947 */ /* 0x004fea000383ffff */
[----:B------:R-:W-:Y:S05]  /*af90*/  BRA `(.L_x_139) ;  /* 0xffffff7800007947 */ /* 0x000fea000383ffff */
.L_x_45:
[----:B------:R-:W-:-:S07]  /*afa0*/  MOV R0, UR5 ;  /* 0x0000000500007c02 */ /* 0x000fce0008000f00 */
.L_x_140:
[----:B-1----:R1:W2:Y:S02]  /*afb0*/  SYNCS.PHASECHK.TRANS64.TRYWAIT P0, [R0+URZ+0x90], R3 ;  /* 0x00009003000075a7 */ /* 0x0022a400080011ff */
[----:B--2---:R-:W-:Y:S05]  /*afc0*/  @!P0 NANOSLEEP.SYNCS 0x989680 ;  /* 0x009896800000895d */ /* 0x004fea0003900000 */
[----:B------:R-:W2:Y:S02]  /*afd0*/  @!P0 SYNCS.PHASECHK.TRANS64 P0, [R0+URZ+0x90], R3 ;  /* 0x00009003000085a7 */ /* 0x000ea400080010ff */
[----:B--2---:R-:W-:Y:S05]  /*afe0*/  @!P0 BRA `(.L_x_140) ;  /* 0xfffffffc00f08947 */ /* 0x004fea000383ffff */
[----:B------:R-:W-:Y:S05]  /*aff0*/  BRA `(.L_x_44) ;  /* 0xffffff7800547947 */ /* 0x000fea000383ffff */
.L_x_52:
[----:B-1----:R1:W2:Y:S02]  /*b000*/  SYNCS.PHASECHK.TRANS64.TRYWAIT P1, [R0+URZ+0x80], R5 ;  /* 0x00008005000075a7 */ /* 0x0022a400080211ff */
[----:B--2---:R-:W-:Y:S05]  /*b010*/  @!P1 NANOSLEEP.SYNCS 0x989680 ;  /* 0x009896800000995d */ /* 0x004fea0003900000 */
[----:B------:R-:W2:Y:S02]  /*b020*/  @!P1 SYNCS.PHASECHK.TRANS64 P1, [R0+URZ+0x80], R5 ;  /* 0x00008005000095a7 */ /* 0x000ea400080210ff */
[----:B--2---:R-:W-:Y:S05]  /*b030*/  @!P1 BRA `(.L_x_52) ;  /* 0xfffffffc00f09947 */ /* 0x004fea000383ffff */
[----:B------:R-:W-:Y:S05]  /*b040*/  BRA `(.L_x_141) ;  /* 0xffffff7c00c47947 */ /* 0x000fea000383ffff */
.L_x_53:
[----:B------:R-:W-:-:S07]  /*b050*/  MOV R3, UR7 ;  /* 0x0000000700037c02 */ /* 0x000fce0008000f00 */
.L_x_142:
[----:B-1----:R1:W2:Y:S02]  /*b060*/  SYNCS.PHASECHK.TRANS64.TRYWAIT P0, [R3+URZ+0xb0], R0 ;  /* 0x0000b000030075a7 */ /* 0x0022a400080011ff */
[----:B--2---:R-:W-:Y:S05]  /*b070*/  @!P0 NANOSLEEP.SYNCS 0x989680 ;  /* 0x009896800000895d */ /* 0x004fea0003900000 */
[----:B------:R-:W2:Y:S02]  /*b080*/  @!P0 SYNCS.PHASECHK.TRANS64 P0, [R3+URZ+0xb0], R0 ;  /* 0x0000b000030085a7 */ /* 0x000ea400080010ff */
[----:B--2---:R-:W-:Y:S05]  /*b090*/  @!P0 BRA `(.L_x_142) ;  /* 0xfffffffc00f08947 */ /* 0x004fea000383ffff */
[----:B------:R-:W-:Y:S05]  /*b0a0*/  BRA `(.L_x_143) ;  /* 0xffffff7c00fc7947 */ /* 0x000fea000383ffff */
.L_x_56:
[----:B------:R-:W-:Y:S07]  /*b0b0*/  MOV R0, UR6 ;  /* 0x0000000600007c02 */ /* 0x000fee0008000f00 */
.L_x_144:
[----:B-1----:R1:W2:Y:S02]  /*b0c0*/  SYNCS.PHASECHK.TRANS64.TRYWAIT P0, [R0+URZ], R3 ;  /* 0x00000003000075a7 */ /* 0x0022a400080011ff */
[----:B--2---:R-:W-:Y:S05]  /*b0d0*/  @!P0 NANOSLEEP.SYNCS 0x989680 ;  /* 0x009896800000895d */ /* 0x004fea0003900000 */
[----:B------:R-:W2:Y:S02]  /*b0e0*/  @!P0 SYNCS.PHASECHK.TRANS64 P0, [R0+URZ], R3 ;  /* 0x00000003000085a7 */ /* 0x000ea400080010ff */
[----:B--2---:R-:W-:Y:S05]  /*b0f0*/  @!P0 BRA `(.L_x_144) ;  /* 0xfffffffc00f08947 */ /* 0x004fea000383ffff */
[----:B------:R-:W-:Y:S05]  /*b100*/  BRA `(.L_x_55) ;  /* 0xffffff8000187947 */ /* 0x000fea000383ffff */
.L_x_59:
[----:B------:R-:W-:-:S07]  /*b110*/  MOV R0, UR6 ;  /* 0x0000000600007c02 */ /* 0x000fce0008000f00 */
.L_x_145:
[----:B--2---:R2:W4:Y:S02]  /*b120*/  SYNCS.PHASECHK.TRANS64.TRYWAIT P0, [R0+URZ], R3 ;  /* 0x00000003000075a7 */ /* 0x00452400080011ff */
[----:B----4-:R-:W-:Y:S05]  /*b130*/  @!P0 NANOSLEEP.SYNCS 0x989680 ;  /* 0x009896800000895d */ /* 0x010fea0003900000 */
[----:B------:R-:W4:Y:S02]  /*b140*/  @!P0 SYNCS.PHASECHK.TRANS64 P0, [R0+URZ], R3 ;  /* 0x00000003000085a7 */ /* 0x000f2400080010ff */
[----:B----4-:R-:W-:Y:S05]  /*b150*/  @!P0 BRA `(.L_x_145) ;  /* 0xfffffffc00f08947 */ /* 0x010fea000383ffff */
[----:B------:R-:W-:Y:S05]  /*b160*/  BRA `(.L_x_146) ;  /* 0xffffff8000f47947 */ /* 0x000fea000383ffff */
.L_x_60:
[----:B------:R-:W-:-:S07]  /*b170*/  MOV R0, UR7 ;  /* 0x0000000700007c02 */ /* 0x000fce0008000f00 */
.L_x_147:
[----:B-1----:R1:W2:Y:S02]  /*b180*/  SYNCS.PHASECHK.TRANS64.TRYWAIT P0, [R0+URZ], R3 ;  /* 0x00000003000075a7 */ /* 0x0022a400080011ff */
[----:B--2---:R-:W-:Y:S05]  /*b190*/  @!P0 NANOSLEEP.SYNCS 0x989680 ;  /* 0x009896800000895d */ /* 0x004fea0003900000 */
[----:B------:R-:W2:Y:S02]  /*b1a0*/  @!P0 SYNCS.PHASECHK.TRANS64 P0, [R0+URZ], R3 ;  /* 0x00000003000085a7 */ /* 0x000ea400080010ff */
[----:B--2---:R-:W-:Y:S05]  /*b1b0*/  @!P0 BRA `(.L_x_147) ;  /* 0xfffffffc00f08947 */ /* 0x004fea000383ffff */
[----:B------:R-:W-:Y:S05]  /*b1c0*/  BRA `(.L_x_148) ;  /* 0xffffff8400007947 */ /* 0x000fea000383ffff */
.L_x_65:
[----:B--2---:R2:W3:Y:S02]  /*b1d0*/  SYNCS.PHASECHK.TRANS64.TRYWAIT P0, [R0+URZ+0x80], R3 ;  /* 0x00008003000075a7 */ /* 0x0044e400080011ff */
[----:B---3--:R-:W-:Y:S05]  /*b1e0*/  @!P0 NANOSLEEP.SYNCS 0x989680 ;  /* 0x009896800000895d */ /* 0x008fea0003900000 */
[----:B------:R-:W3:Y:S02]  /*b1f0*/  @!P0 SYNCS.PHASECHK.TRANS64 P0, [R0+URZ+0x80], R3 ;  /* 0x00008003000085a7 */ /* 0x000ee400080010ff */
[----:B---3--:R-:W-:Y:S05]  /*b200*/  @!P0 BRA `(.L_x_65) ;  /* 0xfffffffc00f08947 */ /* 0x008fea000383ffff */
[----:B------:R-:W-:Y:S05]  /*b210*/  BRA `(.L_x_149) ;  /* 0xffffff88000c7947 */ /* 0x000fea000383ffff */
.L_x_68:
[----:B------:R-:W-:Y:S07]  /*b220*/  MOV R0, UR7 ;  /* 0x0000000700007c02 */ /* 0x000fee0008000f00 */
.L_x_150:
[----:B--2---:R2:W3:Y:S02]  /*b230*/  SYNCS.PHASECHK.TRANS64.TRYWAIT P0, [R0+URZ+0x78], R3 ;  /* 0x00007803000075a7 */ /* 0x0044e400080011ff */
[----:B---3--:R-:W-:Y:S05]  /*b240*/  @!P0 NANOSLEEP.SYNCS 0x989680 ;  /* 0x009896800000895d */ /* 0x008fea0003900000 */
[----:B------:R-:W3:Y:S02]  /*b250*/  @!P0 SYNCS.PHASECHK.TRANS64 P0, [R0+URZ+0x78], R3 ;  /* 0x00007803000085a7 */ /* 0x000ee400080010ff */
[----:B---3--:R-:W-:Y:S05]  /*b260*/  @!P0 BRA `(.L_x_150) ;  /* 0xfffffffc00f08947 */ /* 0x008fea000383ffff */
[----:B------:R-:W-:Y:S05]  /*b270*/  BRA `(.L_x_67) ;  /* 0xffffff8800ec7947 */ /* 0x000fea000383ffff */
.L_x_71:
[----:B------:R-:W-:Y:S07]  /*b280*/  MOV R3, UR7 ;  /* 0x0000000700037c02 */ /* 0x000fee0008000f00 */
.L_x_151:
[----:B-1----:R1:W2:Y:S02]  /*b290*/  SYNCS.PHASECHK.TRANS64.TRYWAIT P0, [R3+URZ+0x50], R12 ;  /* 0x0000500c030075a7 */ /* 0x0022a400080011ff */
[----:B--2---:R-:W-:Y:S05]  /*b2a0*/  @!P0 NANOSLEEP.SYNCS 0x989680 ;  /* 0x009896800000895d */ /* 0x004fea0003900000 */
[----:B------:R-:W2:Y:S02]  /*b2b0*/  @!P0 SYNCS.PHASECHK.TRANS64 P0, [R3+URZ+0x50], R12 ;  /* 0x0000500c030085a7 */ /* 0x000ea400080010ff */
[----:B--2---:R-:W-:Y:S05]  /*b2c0*/  @!P0 BRA `(.L_x_151) ;  /* 0xfffffffc00f08947 */ /* 0x004fea000383ffff */
[----:B------:R-:W-:Y:S05]  /*b2d0*/  BRA `(.L_x_152) ;  /* 0xffffff8c00647947 */ /* 0x000fea000383ffff */
.L_x_72:
[----:B-1----:R-:W-:Y:S07]  /*b2e0*/  MOV R3, UR7 ;  /* 0x0000000700037c02 */ /* 0x002fee0008000f00 */
.L_x_153:
[----:B-1----:R1:W2:Y:S02]  /*b2f0*/  SYNCS.PHASECHK.TRANS64.TRYWAIT P0, [R3+URZ+0x58], R12 ;  /* 0x0000580c030075a7 */ /* 0x0022a400080011ff */
[----:B--2---:R-:W-:Y:S05]  /*b300*/  @!P0 NANOSLEEP.SYNCS 0x989680 ;  /* 0x009896800000895d */ /* 0x004fea0003900000 */
[----:B------:R-:W2:Y:S02]  /*b310*/  @!P0 SYNCS.PHASECHK.TRANS64 P0, [R3+URZ+0x58], R12 ;  /* 0x0000580c030085a7 */ /* 0x000ea400080010ff */
[----:B--2---:R-:W-:Y:S05]  /*b320*/  @!P0 BRA `(.L_x_153) ;  /* 0xfffffffc00f08947 */ /* 0x004fea000383ffff */
[----:B------:R-:W-:Y:S05]  /*b330*/  BRA `(.L_x_154) ;  /* 0xffffff8c00a07947 */ /* 0x000fea000383ffff */
.L_x_73:
[----:B-1----:R-:W-:Y:S07]  /*b340*/  MOV R3, UR7 ;  /* 0x0000000700037c02 */ /* 0x002fee0008000f00 */
.L_x_155:
[----:B-1----:R1:W2:Y:S02]  /*b350*/  SYNCS.PHASECHK.TRANS64.TRYWAIT P0, [R3+URZ+0x60], R12 ;  /* 0x0000600c030075a7 */ /* 0x0022a400080011ff */
[----:B--2---:R-:W-:Y:S05]  /*b360*/  @!P0 NANOSLEEP.SYNCS 0x989680 ;  /* 0x009896800000895d */ /* 0x004fea0003900000 */
[----:B------:R-:W2:Y:S02]  /*b370*/  @!P0 SYNCS.PHASECHK.TRANS64 P0, [R3+URZ+0x60], R12 ;  /* 0x0000600c030085a7 */ /* 0x000ea400080010ff */
[----:B--2---:R-:W-:Y:S05]  /*b380*/  @!P0 BRA `(.L_x_155) ;  /* 0xfffffffc00f08947 */ /* 0x004fea000383ffff */
[----:B------:R-:W-:Y:S05]  /*b390*/  BRA `(.L_x_156) ;  /* 0xffffff8c00e87947 */ /* 0x000fea000383ffff */
.L_x_74:
[----:B------:R-:W-:Y:S07]  /*b3a0*/  MOV R3, UR7 ;  /* 0x0000000700037c02 */ /* 0x000fee0008000f00 */
.L_x_157:
[----:B-1----:R1:W2:Y:S02]  /*b3b0*/  SYNCS.PHASECHK.TRANS64.TRYWAIT P0, [R3+URZ+0x68], R12 ;  /* 0x0000680c030075a7 */ /* 0x0022a400080011ff */
[----:B--2---:R-:W-:Y:S05]  /*b3c0*/  @!P0 NANOSLEEP.SYNCS 0x989680 ;  /* 0x009896800000895d */ /* 0x004fea0003900000 */
[----:B------:R-:W2:Y:S02]  /*b3d0*/  @!P0 SYNCS.PHASECHK.TRANS64 P0, [R3+URZ+0x68], R12 ;  /* 0x0000680c030085a7 */ /* 0x000ea400080010ff */
[----:B--2---:R-:W-:Y:S05]  /*b3e0*/  @!P0 BRA `(.L_x_157) ;  /* 0xfffffffc00f08947 */ /* 0x004fea000383ffff */
[----:B------:R-:W-:Y:S05]  /*b3f0*/  BRA `(.L_x_158) ;  /* 0xffffff9000707947 */ /* 0x000fea000383ffff */
.L_x_76:
[----:B------:R-:W-:-:S07]  /*b400*/  MOV R0, UR7 ;  /* 0x0000000700007c02 */ /* 0x000fce0008000f00 */
.L_x_159:
[----:B-1----:R1:W3:Y:S02]  /*b410*/  SYNCS.PHASECHK.TRANS64.TRYWAIT P0, [R0+URZ+0x50], R3 ;  /* 0x00005003000075a7 */ /* 0x0022e400080011ff */
[----:B---3--:R-:W-:Y:S05]  /*b420*/  @!P0 NANOSLEEP.SYNCS 0x989680 ;  /* 0x009896800000895d */ /* 0x008fea0003900000 */
[----:B------:R-:W3:Y:S02]  /*b430*/  @!P0 SYNCS.PHASECHK.TRANS64 P0, [R0+URZ+0x50], R3 ;  /* 0x00005003000085a7 */ /* 0x000ee400080010ff */
[----:B---3--:R-:W-:Y:S05]  /*b440*/  @!P0 BRA `(.L_x_159) ;  /* 0xfffffffc00f08947 */ /* 0x008fea000383ffff */
[----:B------:R-:W-:Y:S05]  /*b450*/  BRA `(.L_x_160) ;  /* 0xffffff9000e07947 */ /* 0x000fea000383ffff */
.L_x_77:
[----:B-1----:R-:W-:-:S07]  /*b460*/  MOV R0, UR7 ;  /* 0x0000000700007c02 */ /* 0x002fce0008000f00 */
.L_x_161:
[----:B-1----:R1:W3:Y:S02]  /*b470*/  SYNCS.PHASECHK.TRANS64.TRYWAIT P0, [R0+URZ+0x58], R3 ;  /* 0x00005803000075a7 */ /* 0x0022e400080011ff */
[----:B---3--:R-:W-:Y:S05]  /*b480*/  @!P0 NANOSLEEP.SYNCS 0x989680 ;  /* 0x009896800000895d */ /* 0x008fea0003900000 */
[----:B------:R-:W3:Y:S02]  /*b490*/  @!P0 SYNCS.PHASECHK.TRANS64 P0, [R0+URZ+0x58], R3 ;  /* 0x00005803000085a7 */ /* 0x000ee400080010ff */
[----:B---3--:R-:W-:Y:S05]  /*b4a0*/  @!P0 BRA `(.L_x_161) ;  /* 0xfffffffc00f08947 */ /* 0x008fea000383ffff */
[----:B------:R-:W-:Y:S05]  /*b4b0*/  BRA `(.L_x_162) ;  /* 0xffffff9000d07947 */ /* 0x000fea000383ffff */
.L_x_78:
[----:B-1----:R-:W-:-:S07]  /*b4c0*/  MOV R0, UR7 ;  /* 0x0000000700007c02 */ /* 0x002fce0008000f00 */
.L_x_163:
[----:B-1----:R1:W3:Y:S02]  /*b4d0*/  SYNCS.PHASECHK.TRANS64.TRYWAIT P0, [R0+URZ+0x60], R3 ;  /* 0x00006003000075a7 */ /* 0x0022e400080011ff */
[----:B---3--:R-:W-:Y:S05]  /*b4e0*/  @!P0 NANOSLEEP.SYNCS 0x989680 ;  /* 0x009896800000895d */ /* 0x008fea0003900000 */
[----:B------:R-:W3:Y:S02]  /*b4f0*/  @!P0 SYNCS.PHASECHK.TRANS64 P0, [R0+URZ+0x60], R3 ;  /* 0x00006003000085a7 */ /* 0x000ee400080010ff */
[----:B---3--:R-:W-:Y:S05]  /*b500*/  @!P0 BRA `(.L_x_163) ;  /* 0xfffffffc00f08947 */ /* 0x008fea000383ffff */
[----:B------:R-:W-:Y:S05]  /*b510*/  BRA `(.L_x_164) ;  /* 0xffffff9000c07947 */ /* 0x000fea000383ffff */
.L_x_80:
[----:B--2---:R2:W4:Y:S02]  /*b520*/  SYNCS.PHASECHK.TRANS64.TRYWAIT P0, [R0+URZ+0x80], R3 ;  /* 0x00008003000075a7 */ /* 0x00452400080011ff */
[----:B----4-:R-:W-:Y:S05]  /*b530*/  @!P0 NANOSLEEP.SYNCS 0x989680 ;  /* 0x009896800000895d */ /* 0x010fea0003900000 */
[----:B------:R-:W4:Y:S02]  /*b540*/  @!P0 SYNCS.PHASECHK.TRANS64 P0, [R0+URZ+0x80], R3 ;  /* 0x00008003000085a7 */ /* 0x000f2400080010ff */
[----:B----4-:R-:W-:Y:S05]  /*b550*/  @!P0 BRA `(.L_x_80) ;  /* 0xfffffffc00f08947 */ /* 0x010fea000383ffff */
[----:B------:R-:W-:Y:S05]  /*b560*/  BRA `(.L_x_165) ;  /* 0xffffff9400947947 */ /* 0x000fea000383ffff */
.L_x_91:
[----:B-1----:R-:W-:Y:S04]  /*b570*/  MOV R2, UR48 ;  /* 0x0000003000027c02 */ /* 0x002fe80008000f00 */
[----:B------:R1:W3:Y:S03]  /*b580*/  SYNCS.PHASECHK.TRANS64.TRYWAIT P1, [R2+URZ+0x30], R3 ;  /* 0x00003003020075a7 */ /* 0x0002e600080211ff */
[----:B---3--:R-:W-:Y:S05]  /*b590*/  @!P1 NANOSLEEP.SYNCS 0x989680 ;  /* 0x009896800000995d */ /* 0x008fea0003900000 */
[----:B------:R-:W3:Y:S02]  /*b5a0*/  @!P1 SYNCS.PHASECHK.TRANS64 P1, [R2+URZ+0x30], R3 ;  /* 0x00003003020095a7 */ /* 0x000ee400080210ff */
[----:B---3--:R-:W-:Y:S05]  /*b5b0*/  @!P1 BRA `(.L_x_91) ;  /* 0xfffffffc00ec9947 */ /* 0x008fea000383ffff */
[----:B------:R-:W-:Y:S05]  /*b5c0*/  BRA `(.L_x_90) ;  /* 0xffffffa400147947 */ /* 0x000fea000383ffff */
.L_x_93:
[----:B-1----:R1:W4:Y:S02]  /*b5d0*/  SYNCS.PHASECHK.TRANS64.TRYWAIT P0, [R87+URZ+0xa0], R0 ;  /* 0x0000a000570075a7 */ /* 0x00232400080011ff */
[----:B----4-:R-:W-:Y:S05]  /*b5e0*/  @!P0 NANOSLEEP.SYNCS 0x989680 ;  /* 0x009896800000895d */ /* 0x010fea0003900000 */
[----:B------:R-:W4:Y:S02]  /*b5f0*/  @!P0 SYNCS.PHASECHK.TRANS64 P0, [R87+URZ+0xa0], R0 ;  /* 0x0000a000570085a7 */ /* 0x000f2400080010ff */
[----:B----4-:R-:W-:Y:S05]  /*b600*/  @!P0 BRA `(.L_x_93) ;  /* 0xfffffffc00f08947 */ /* 0x010fea000383ffff */
[----:B------:R-:W-:Y:S05]  /*b610*/  BRA `(.L_x_92) ;  /* 0xffffffa4004c7947 */ /* 0x000fea000383ffff */
.L_x_102:
[----:B--2---:R2:W4:Y:S02]  /*b620*/  SYNCS.PHASECHK.TRANS64.TRYWAIT P0, [R3+URZ+0x30], R0 ;  /* 0x00003000030075a7 */ /* 0x00452400080011ff */
[----:B----4-:R-:W-:Y:S05]  /*b630*/  @!P0 NANOSLEEP.SYNCS 0x989680 ;  /* 0x009896800000895d */ /* 0x010fea0003900000 */
[----:B------:R-:W4:Y:S02]  /*b640*/  @!P0 SYNCS.PHASECHK.TRANS64 P0, [R3+URZ+0x30], R0 ;  /* 0x00003000030085a7 */ /* 0x000f2400080010ff */
[----:B----4-:R-:W-:Y:S05]  /*b650*/  @!P0 BRA `(.L_x_102) ;  /* 0xfffffffc00f08947 */ /* 0x010fea000383ffff */
[----:B------:R-:W-:Y:S05]  /*b660*/  BRA `(.L_x_101) ;  /* 0xffffffb400f87947 */ /* 0x000fea000383ffff */
.L_x_110:
[----:B-1----:R1:W4:Y:S02]  /*b670*/  SYNCS.PHASECHK.TRANS64.TRYWAIT P0, [R0+URZ+0x30], R7 ;  /* 0x00003007000075a7 */ /* 0x00232400080011ff */
[----:B----4-:R-:W-:Y:S05]  /*b680*/  @!P0 NANOSLEEP.SYNCS 0x989680 ;  /* 0x009896800000895d */ /* 0x010fea0003900000 */
[----:B------:R-:W4:Y:S02]  /*b690*/  @!P0 SYNCS.PHASECHK.TRANS64 P0, [R0+URZ+0x30], R7 ;  /* 0x00003007000085a7 */ /* 0x000f2400080010ff */
[----:B----4-:R-:W-:Y:S05]  /*b6a0*/  @!P0 BRA `(.L_x_110) ;  /* 0xfffffffc00f08947 */ /* 0x010fea000383ffff */
[----:B------:R-:W-:Y:S05]  /*b6b0*/  BRA `(.L_x_109) ;  /* 0xffffffc800ec7947 */ /* 0x000fea000383ffff */
.L_x_118:
[----:B-1----:R1:W2:Y:S02]  /*b6c0*/  SYNCS.PHASECHK.TRANS64.TRYWAIT P0, [R3+URZ+0x30], R0 ;  /* 0x00003000030075a7 */ /* 0x0022a400080011ff */
[----:B--2---:R-:W-:Y:S05]  /*b6d0*/  @!P0 NANOSLEEP.SYNCS 0x989680 ;  /* 0x009896800000895d */ /* 0x004fea0003900000 */
[----:B------:R-:W2:Y:S02]  /*b6e0*/  @!P0 SYNCS.PHASECHK.TRANS64 P0, [R3+URZ+0x30], R0 ;  /* 0x00003000030085a7 */ /* 0x000ea400080010ff */
[----:B--2---:R-:W-:Y:S05]  /*b6f0*/  @!P0 BRA `(.L_x_118) ;  /* 0xfffffffc00f08947 */ /* 0x004fea000383ffff */
[----:B------:R-:W-:Y:S05]  /*b700*/  BRA `(.L_x_117) ;  /* 0xffffffdc00e07947 */ /* 0x000fea000383ffff */
        .weak           $__internal_0_$__cuda_sm10x_tcgen05_guardrail_trap_col_being_dealloced_not_returned_by_alloc
        .type           $__internal_0_$__cuda_sm10x_tcgen05_guardrail_trap_col_being_dealloced_not_returned_by_alloc,@function
        .size           $__internal_0_$__cuda_sm10x_tcgen05_guardrail_trap_col_being_dealloced_not_returned_by_alloc,($__internal_1_$__cuda_sm10x_tcgen05_guardrail_trap_phase_invalid_during_alloc - $__internal_0_$__cuda_sm10x_tcgen05_guardrail_trap_col_being_dealloced_not_returned_by_alloc)
$__internal_0_$__cuda_sm10x_tcgen05_guardrail_trap_col_being_dealloced_not_returned_by_alloc:
[----:B------:R-:W-:Y:S05]  /*b710*/  BPT.TRAP 0x1 ;  /* 0x000000040000795c */ /* 0x000fea0000300000 */
[----:B------:R-:W-:-:S04]  /*b720*/  HFMA2 R3, -RZ, RZ, 0, 0 ;  /* 0x00000000ff037431 */ /* 0x000fc800000001ff */
[----:B------:R-:W-:Y:S05]  /*b730*/  RET.REL.NODEC R2 `(_ZN7cutlass13device_kernelINS_4gemm6kernel13GemmUniversalIN4cute5tupleIJiiiiEEENS1_10collective13CollectiveMmaINS1_35MainloopSm100TmaUmmaWarpSpecializedILi3ELi2ELi2ENS5_IJNS4_1CILi1EEESB_SB_EEEEENS5_IJNSA_ILi128EEENSA_ILi256EEENSA_ILi64EEEEEENS_10bfloat16_tENS5_IJSB_llEEESI_NS5_IJlSB_lEEENS4_8TiledMMAINS4_8MMA_AtomIJNS4_20SM100_MMA_F16BF16_SSISI_SI_fLi128ELi256ELNS4_4UMMA5MajorE1ELSP_0ELNSO_7ScaleInE0ELSQ_0EEEEEENS4_6LayoutISC_NS5_IJNSA_ILi0EEESU_SU_EEEEENS5_IJNS4_10UnderscoreESX_SX_EEEEENS4_13SM90_TMA_LOADENS4_14ComposedLayoutINS4_7SwizzleILi3ELi4ELi3EEENS4_18smem_ptr_flag_bitsILi16EEENST_INS5_IJSG_NSA_ILi8EEEEEENS5_IJSB_SG_EEEEEEEvNS4_8identityES10_NS11_IS13_S15_NST_INS5_IJS16_SG_EEENS5_IJSG_SB_EEEEEEEvS1B_EENS_8epilogue10collective18CollectiveEpilogueINS1H_23Sm100TmaWarpSpecializedILi4ELi2ELi64ELb1ELb0EEEJSH_NS5_IJNST_ISE_SB_EENST_ISG_SB_EEEEESI_SK_SI_SK_NS1H_6fusion15FusionCallbacksIS1L_NS1P_17LinearCombinationISI_fSI_fLNS_15FloatRoundStyleE2EEESH_S1O_JEEENS4_5SM1004TMEM4LOAD26SM100_TMEM_LOAD_32dp32b64xES10_S1F_NS4_39AutoVectorizingCopyWithAssumedAlignmentILi128EEENS4_14SM90_TMA_STOREES1F_S20_S20_EEEvvEEEEvNT_6ParamsE) ;  /* 0xffffff4802307950 */ /* 0x000fea0003c3ffff */
        .weak           $__internal_1_$__cuda_sm10x_tcgen05_guardrail_trap_phase_invalid_during_alloc
        .type           $__internal_1_$__cuda_sm10x_tcgen05_guardrail_trap_phase_invalid_during_alloc,@function
        .size           $__internal_1_$__cuda_sm10x_tcgen05_guardrail_trap_phase_invalid_during_alloc,($__internal_2_$__cuda_sm10x_tcgen05_guardrail_trap_unallocated_columns_being_dealloced - $__internal_1_$__cuda_sm10x_tcgen05_guardrail_trap_phase_invalid_during_alloc)
$__internal_1_$__cuda_sm10x_tcgen05_guardrail_trap_phase_invalid_during_alloc:
[----:B------:R-:W-:Y:S05]  /*b740*/  BPT.TRAP 0x1 ;  /* 0x000000040000795c */ /* 0x000fea0000300000 */
[----:B------:R-:W-:-:S04]  /*b750*/  MOV R3, 0x0 ;  /* 0x0000000000037802 */ /* 0x000fc80000000f00 */
[----:B------:R-:W-:Y:S05]  /*b760*/  RET.REL.NODEC R2 `(_ZN7cutlass13device_kernelINS_4gemm6kernel13GemmUniversalIN4cute5tupleIJiiiiEEENS1_10collective13CollectiveMmaINS1_35MainloopSm100TmaUmmaWarpSpecializedILi3ELi2ELi2ENS5_IJNS4_1CILi1EEESB_SB_EEEEENS5_IJNSA_ILi128EEENSA_ILi256EEENSA_ILi64EEEEEENS_10bfloat16_tENS5_IJSB_llEEESI_NS5_IJlSB_lEEENS4_8TiledMMAINS4_8MMA_AtomIJNS4_20SM100_MMA_F16BF16_SSISI_SI_fLi128ELi256ELNS4_4UMMA5MajorE1ELSP_0ELNSO_7ScaleInE0ELSQ_0EEEEEENS4_6LayoutISC_NS5_IJNSA_ILi0EEESU_SU_EEEEENS5_IJNS4_10UnderscoreESX_SX_EEEEENS4_13SM90_TMA_LOADENS4_14ComposedLayoutINS4_7SwizzleILi3ELi4ELi3EEENS4_18smem_ptr_flag_bitsILi16EEENST_INS5_IJSG_NSA_ILi8EEEEEENS5_IJSB_SG_EEEEEEEvNS4_8identityES10_NS11_IS13_S15_NST_INS5_IJS16_SG_EEENS5_IJSG_SB_EEEEEEEvS1B_EENS_8epilogue10collective18CollectiveEpilogueINS1H_23Sm100TmaWarpSpecializedILi4ELi2ELi64ELb1ELb0EEEJSH_NS5_IJNST_ISE_SB_EENST_ISG_SB_EEEEESI_SK_SI_SK_NS1H_6fusion15FusionCallbacksIS1L_NS1P_17LinearCombinationISI_fSI_fLNS_15FloatRoundStyleE2EEESH_S1O_JEEENS4_5SM1004TMEM4LOAD26SM100_TMEM_LOAD_32dp32b64xES10_S1F_NS4_39AutoVectorizingCopyWithAssumedAlignmentILi128EEENS4_14SM90_TMA_STOREES1F_S20_S20_EEEvvEEEEvNT_6ParamsE) ;  /* 0xffffff4802247950 */ /* 0x000fea0003c3ffff */
        .weak           $__internal_2_$__cuda_sm10x_tcgen05_guardrail_trap_unallocated_columns_being_dealloced
        .type           $__internal_2_$__cuda_sm10x_tcgen05_guardrail_trap_unallocated_columns_being_dealloced,@function
        .size           $__internal_2_$__cuda_sm10x_tcgen05_guardrail_trap_unallocated_columns_being_dealloced,(.L_x_167 - $__internal_2_$__cuda_sm10x_tcgen05_guardrail_trap_unallocated_columns_being_dealloced)
$__internal_2_$__cuda_sm10x_tcgen05_guardrail_trap_unallocated_columns_being_dealloced:
[----:B------:R-:W-:Y:S05]  /*b770*/  BPT.TRAP 0x1 ;  /* 0x000000040000795c */ /* 0x000fea0000300000 */
[----:B------:R-:W-:-:S04]  /*b780*/  HFMA2 R3, -RZ, RZ, 0, 0 ;  /* 0x00000000ff037431 */ /* 0x000fc800000001ff */
[----:B------:R-:W-:Y:S05]  /*b790*/  RET.REL.NODEC R2 `(_ZN7cutlass13device_kernelINS_4gemm6kernel13GemmUniversalIN4cute5tupleIJiiiiEEENS1_10collective13CollectiveMmaINS1_35MainloopSm100TmaUmmaWarpSpecializedILi3ELi2ELi2ENS5_IJNS4_1CILi1EEESB_SB_EEEEENS5_IJNSA_ILi128EEENSA_ILi256EEENSA_ILi64EEEEEENS_10bfloat16_tENS5_IJSB_llEEESI_NS5_IJlSB_lEEENS4_8TiledMMAINS4_8MMA_AtomIJNS4_20SM100_MMA_F16BF16_SSISI_SI_fLi128ELi256ELNS4_4UMMA5MajorE1ELSP_0ELNSO_7ScaleInE0ELSQ_0EEEEEENS4_6LayoutISC_NS5_IJNSA_ILi0EEESU_SU_EEEEENS5_IJNS4_10UnderscoreESX_SX_EEEEENS4_13SM90_TMA_LOADENS4_14ComposedLayoutINS4_7SwizzleILi3ELi4ELi3EEENS4_18smem_ptr_flag_bitsILi16EEENST_INS5_IJSG_NSA_ILi8EEEEEENS5_IJSB_SG_EEEEEEEvNS4_8identityES10_NS11_IS13_S15_NST_INS5_IJS16_SG_EEENS5_IJSG_SB_EEEEEEEvS1B_EENS_8epilogue10collective18CollectiveEpilogueINS1H_23Sm100TmaWarpSpecializedILi4ELi2ELi64ELb1ELb0EEEJSH_NS5_IJNST_ISE_SB_EENST_ISG_SB_EEEEESI_SK_SI_SK_NS1H_6fusion15FusionCallbacksIS1L_NS1P_17LinearCombinationISI_fSI_fLNS_15FloatRoundStyleE2EEESH_S1O_JEEENS4_5SM1004TMEM4LOAD26SM100_TMEM_LOAD_32dp32b64xES10_S1F_NS4_39AutoVectorizingCopyWithAssumedAlignmentILi128EEENS4_14SM90_TMA_STOREES1F_S20_S20_EEEvvEEEEvNT_6ParamsE) ;  /* 0xffffff4802187950 */ /* 0x000fea0003c3ffff */
.L_x_166:
[----:B------:R-:W-:-:S00]  /*b7a0*/  BRA `(.L_x_166) ;  /* 0xfffffffc00fc7947 */ /* 0x000fc0000383ffff */
[----:B------:R-:W-:-:S00]  /*b7b0*/  NOP ;  /* 0x0000000000007918 */ /* 0x000fc00000000000 */
        /* <DEDUP_REMOVED lines=12> */
.L_x_167:


//--------------------- .nv.global.init           --------------------------
	.section	.nv.global.init,"aw",@progbits
.nv.global.init:
	.type		$str$27,@object
	.size		$str$27,($str$28 - $str$27)
$str$27:
        /*0000*/ 	.byte	0x28, 0x61, 0x64, 0x64, 0x72, 0x65, 0x73, 0x73, 0x20, 0x26, 0x20, 0x6d, 0x61, 0x73, 0x6b, 0x29
        /*0010*/ 	.byte	0x20, 0x3d, 0x3d, 0x20, 0x30, 0x00
	.type		$str$28,@object
	.size		$str$28,($str$26 - $str$28)
$str$28:
        /*0016*/ 	.byte	0x2f, 0x74, 0x6d, 0x70, 0x2f, 0x63, 0x75, 0x74, 0x6c, 0x61, 0x73, 0x73, 0x5f, 0x73, 0x77, 0x65
        /*0026*/ 	.byte	0x65, 0x70, 0x5f, 0x73, 0x72, 0x63, 0x2f, 0x69, 0x6e, 0x63, 0x6c, 0x75, 0x64, 0x65, 0x2f, 0x63
        /*0036*/ 	.byte	0x75, 0x74, 0x65, 0x2f, 0x70, 0x6f, 0x69, 0x6e, 0x74, 0x65, 0x72, 0x5f, 0x66, 0x6c, 0x61, 0x67
        /*0046*/ 	.byte	0x67, 0x65, 0x64, 0x2e, 0x68, 0x70, 0x70, 0x00
	.type		$str$26,@object
	.size		$str$26,($str$25 - $str$26)
$str$26:
        /*004e*/ 	.byte	0x2f, 0x74, 0x6d, 0x70, 0x2f, 0x63, 0x75, 0x74, 0x6c, 0x61, 0x73, 0x73, 0x5f, 0x73, 0x77, 0x65
        /*005e*/ 	.byte	0x65, 0x70, 0x5f, 0x73, 0x72, 0x63, 0x2f, 0x69, 0x6e, 0x63, 0x6c, 0x75, 0x64, 0x65, 0x2f, 0x63
        /*006e*/ 	.byte	0x75, 0x74, 0x65, 0x2f, 0x61, 0x74, 0x6f, 0x6d, 0x2f, 0x63, 0x6f, 0x70, 0x79, 0x5f, 0x74, 0x72
        /*007e*/ 	.byte	0x61, 0x69, 0x74, 0x73, 0x5f, 0x73, 0x6d, 0x31, 0x30, 0x30, 0x2e, 0x68, 0x70, 0x70, 0x00
	.type		$str$25,@object
	.size		$str$25,(__unnamed_1 - $str$25)
$str$25:
        /*008d*/ 	.byte	0x28, 0x28, 0x75, 0x69, 0x6e, 0x74, 0x33, 0x32, 0x5f, 0x74, 0x28, 0x74, 0x68, 0x72, 0x65, 0x61
        /*009d*/ 	.byte	0x64, 0x49, 0x64, 0x78, 0x2e, 0x78, 0x29, 0x20, 0x2f, 0x20, 0x33, 0x32, 0x29, 0x20, 0x25, 0x20
        /*00ad*/ 	.byte	0x34, 0x29, 0x20, 0x3d, 0x3d, 0x20, 0x28, 0x28, 0x28, 0x74, 0x6d, 0x65, 0x6d, 0x5f, 0x61, 0x64
        /*00bd*/ 	.byte	0x64, 0x72, 0x20, 0x3e, 0x3e, 0x20, 0x31, 0x36, 0x29, 0x20, 0x2f, 0x20, 0x33, 0x32, 0x29, 0x20
        /*00cd*/ 	.byte	0x25, 0x20, 0x34, 0x29, 0x00
	.type		__unnamed_1,@object
	.size		__unnamed_1,(__unnamed_2 - __unnamed_1)
__unnamed_1:
        /*00d2*/ 	.byte	0x61, 0x75, 0x74, 0x6f, 0x20, 0x63, 0x75, 0x74, 0x65, 0x3a, 0x3a, 0x61, 0x73, 0x5f, 0x70, 0x6f
        /* <DEDUP_REMOVED lines=24> */
        /*0262*/ 	.byte	0x38, 0x31, 0x39, 0x32, 0x3e, 0x3e, 0x3e, 0x3e, 0x5d, 0x00
	.type		__unnamed_2,@object
	.size		__unnamed_2,(.L_2 - __unnamed_2)
__unnamed_2:
        /* <DEDUP_REMOVED lines=43> */
        /*051c*/ 	.byte	0x74, 0x65, 0x3a, 0x3a, 0x43, 0x3c, 0x30, 0x3e, 0x3e, 0x3e, 0x3e, 0x5d, 0x00
.L_2:


//--------------------- .nv.shared._ZN7cutlass13device_kernelINS_4gemm6kernel13GemmUniversalIN4cute5tupleIJiiiiEEENS1_10collective13CollectiveMmaINS1_35MainloopSm100TmaUmmaWarpSpecializedILi3ELi2ELi2ENS5_IJNS4_1CILi1EEESB_SB_EEEEENS5_IJNSA_ILi128EEENSA_ILi256EEENSA_ILi64EEEEEENS_10bfloat16_tENS5_IJSB_llEEESI_NS5_IJlSB_lEEENS4_8TiledMMAINS4_8MMA_AtomIJNS4_20SM100_MMA_F16BF16_SSISI_SI_fLi128ELi256ELNS4_4UMMA5MajorE1ELSP_0ELNSO_7ScaleInE0ELSQ_0EEEEEENS4_6LayoutISC_NS5_IJNSA_ILi0EEESU_SU_EEEEENS5_IJNS4_10UnderscoreESX_SX_EEEEENS4_13SM90_TMA_LOADENS4_14ComposedLayoutINS4_7SwizzleILi3ELi4ELi3EEENS4_18smem_ptr_flag_bitsILi16EEENST_INS5_IJSG_NSA_ILi8EEEEEENS5_IJSB_SG_EEEEEEEvNS4_8identityES10_NS11_IS13_S15_NST_INS5_IJS16_SG_EEENS5_IJSG_SB_EEEEEEEvS1B_EENS_8epilogue10collective18CollectiveEpilogueINS1H_23Sm100TmaWarpSpecializedILi4ELi2ELi64ELb1ELb0EEEJSH_NS5_IJNST_ISE_SB_EENST_ISG_SB_EEEEESI_SK_SI_SK_NS1H_6fusion15FusionCallbacksIS1L_NS1P_17LinearCombinationISI_fSI_fLNS_15FloatRoundStyleE2EEESH_S1O_JEEENS4_5SM1004TMEM4LOAD26SM100_TMEM_LOAD_32dp32b64xES10_S1F_NS4_39AutoVectorizingCopyWithAssumedAlignmentILi128EEENS4_14SM90_TMA_STOREES1F_S20_S20_EEEvvEEEEvNT_6ParamsE --------------------------
	.section	.nv.shared._ZN7cutlass13device_kernelINS_4gemm6kernel13GemmUniversalIN4cute5tupleIJiiiiEEENS1_10collective13CollectiveMmaINS1_35MainloopSm100TmaUmmaWarpSpecializedILi3ELi2ELi2ENS5_IJNS4_1CILi1EEESB_SB_EEEEENS5_IJNSA_ILi128EEENSA_ILi256EEENSA_ILi64EEEEEENS_10bfloat16_tENS5_IJSB_llEEESI_NS5_IJlSB_lEEENS4_8TiledMMAINS4_8MMA_AtomIJNS4_20SM100_MMA_F16BF16_SSISI_SI_fLi128ELi256ELNS4_4UMMA5MajorE1ELSP_0ELNSO_7ScaleInE0ELSQ_0EEEEEENS4_6LayoutISC_NS5_IJNSA_ILi0EEESU_SU_EEEEENS5_IJNS4_10UnderscoreESX_SX_EEEEENS4_13SM90_TMA_LOADENS4_14ComposedLayoutINS4_7SwizzleILi3ELi4ELi3EEENS4_18smem_ptr_flag_bitsILi16EEENST_INS5_IJSG_NSA_ILi8EEEEEENS5_IJSB_SG_EEEEEEEvNS4_8identityES10_NS11_IS13_S15_NST_INS5_IJS16_SG_EEENS5_IJSG_SB_EEEEEEEvS1B_EENS_8epilogue10collective18CollectiveEpilogueINS1H_23Sm100TmaWarpSpecializedILi4ELi2ELi64ELb1ELb0EEEJSH_NS5_IJNST_ISE_SB_EENST_ISG_SB_EEEEESI_SK_SI_SK_NS1H_6fusion15FusionCallbacksIS1L_NS1P_17LinearCombinationISI_fSI_fLNS_15FloatRoundStyleE2EEESH_S1O_JEEENS4_5SM1004TMEM4LOAD26SM100_TMEM_LOAD_32dp32b64xES10_S1F_NS4_39AutoVectorizingCopyWithAssumedAlignmentILi128EEENS4_14SM90_TMA_STOREES1F_S20_S20_EEEvvEEEEvNT_6ParamsE,"aw",@nobits
	.sectionflags	@""
	.align	16
	.zero		1024


//--------------------- .nv.shared.reserved.0     --------------------------
	.section	.nv.shared.reserved.0,"aw",@nobits
	.weak		__nv_reservedSMEM_offset_0_alias
	.size		__nv_reservedSMEM_offset_0_alias, 0, 64
	.other		__nv_reservedSMEM_offset_0_alias,@"STO_CUDA_RESERVED_SHARED STV_DEFAULT"
__nv_reservedSMEM_offset_0_alias:
	.zero		0
.nv.shared.reserved.0:
	.zero		64
	.weak		__nv_reservedSMEM_tcgen05_partition
	.type		__nv_reservedSMEM_tcgen05_partition,@object
	.size		__nv_reservedSMEM_tcgen05_partition,(.L_0 - __nv_reservedSMEM_tcgen05_partition)
__nv_reservedSMEM_tcgen05_partition:
	.zero		32
.L_0:


//--------------------- .nv.global                --------------------------
	.section	.nv.global,"aw",@nobits
.nv.global:
	.type		_ZN40_INTERNAL_59372848_4_k_cu_8e2d5efc_347974cute1_E,@object
	.size		_ZN40_INTERNAL_59372848_4_k_cu_8e2d5efc_347974cute1_E,(_ZN40_INTERNAL_59372848_4_k_cu_8e2d5efc_347974cuda3std3__45__cpo6cbeginE - _ZN40_INTERNAL_59372848_4_k_cu_8e2d5efc_347974cute1_E)
_ZN40_INTERNAL_59372848_4_k_cu_8e2d5efc_347974cute1_E:
	.zero		1
	.type		_ZN40_INTERNAL_59372848_4_k_cu_8e2d5efc_347974cuda3std3__45__cpo6cbeginE,@object
	.size		_ZN40_INTERNAL_59372848_4_k_cu_8e2d5efc_347974cuda3std3__45__cpo6cbeginE,(_ZN40_INTERNAL_59372848_4_k_cu_8e2d5efc_347974cuda3std3__48in_placeE - _ZN40_INTERNAL_59372848_4_k_cu_8e2d5efc_347974cuda3std3__45__cpo6cbeginE)
_ZN40_INTERNAL_59372848_4_k_cu_8e2d5efc_347974cuda3std3__45__cpo6cbeginE:
	.zero		1
	.type		_ZN40_INTERNAL_59372848_4_k_cu_8e2d5efc_347974cuda3std3__48in_placeE,@object
	.size		_ZN40_INTERNAL_59372848_4_k_cu_8e2d5efc_347974cuda3std3__48in_placeE,(_ZN40_INTERNAL_59372848_4_k_cu_8e2d5efc_347974cuda3std6ranges3__45__cpo9iter_moveE - _ZN40_INTERNAL_59372848_4_k_cu_8e2d5efc_347974cuda3std3__48in_placeE)
_ZN40_INTERNAL_59372848_4_k_cu_8e2d5efc_347974cuda3std3__48in_placeE:
	.zero		1
	.type		_ZN40_INTERNAL_59372848_4_k_cu_8e2d5efc_347974cuda3std6ranges3__45__cpo9iter_moveE,@object
	.size		_ZN40_INTERNAL_59372848_4_k_cu_8e2d5efc_347974cuda3std6ranges3__45__cpo9iter_moveE,(_ZN40_INTERNAL_59372848_4_k_cu_8e2d5efc_347974cuda3std3__45__cpo5beginE - _ZN40_INTERNAL_59372848_4_k_cu_8e2d5efc_347974cuda3std6ranges3__45__cpo9iter_moveE)
_ZN40_INTERNAL_59372848_4_k_cu_8e2d5efc_347974cuda3std6ranges3__45__cpo9iter_moveE:
	.zero		1
	.type		_ZN40_INTERNAL_59372848_4_k_cu_8e2d5efc_347974cuda3std3__45__cpo5beginE,@object
	.size		_ZN40_INTERNAL_59372848_4_k_cu_8e2d5efc_347974cuda3std3__45__cpo5beginE,(_ZN40_INTERNAL_59372848_4_k_cu_8e2d5efc_347974cuda3std3__442_GLOBAL__N__59372848_4_k_cu_8e2d5efc_347976ignoreE - _ZN40_INTERNAL_59372848_4_k_cu_8e2d5efc_347974cuda3std3__45__cpo5beginE)
_ZN40_INTERNAL_59372848_4_k_cu_8e2d5efc_347974cuda3std3__45__cpo5beginE:
	.zero		1
	.type		_ZN40_INTERNAL_59372848_4_k_cu_8e2d5efc_347974cuda3std3__442_GLOBAL__N__59372848_4_k_cu_8e2d5efc_347976ignoreE,@object
	.size		_ZN40_INTERNAL_59372848_4_k_cu_8e2d5efc_347974cuda3std3__442_GLOBAL__N__59372848_4_k_cu_8e2d5efc_347976ignoreE,(_ZN40_INTERNAL_59372848_4_k_cu_8e2d5efc_347974cute7productE - _ZN40_INTERNAL_59372848_4_k_cu_8e2d5efc_347974cuda3std3__442_GLOBAL__N__59372848_4_k_cu_8e2d5efc_347976ignoreE)
_ZN40_INTERNAL_59372848_4_k_cu_8e2d5efc_347974cuda3std3__442_GLOBAL__N__59372848_4_k_cu_8e2d5efc_347976ignoreE:
	.zero		1
	.type		_ZN40_INTERNAL_59372848_4_k_cu_8e2d5efc_347974cute7productE,@object
	.size		_ZN40_INTERNAL_59372848_4_k_cu_8e2d5efc_347974cute7productE,(_ZN40_INTERNAL_59372848_4_k_cu_8e2d5efc_347974cuda3std3__45__cpo3endE - _ZN40_INTERNAL_59372848_4_k_cu_8e2d5efc_347974cute7productE)
_ZN40_INTERNAL_59372848_4_k_cu_8e2d5efc_347974cute7productE:
	.zero		1
	.type		_ZN40_INTERNAL_59372848_4_k_cu_8e2d5efc_347974cuda3std3__45__cpo3endE,@object
	.size		_ZN40_INTERNAL_59372848_4_k_cu_8e2d5efc_347974cuda3std3__45__cpo3endE,(_ZN40_INTERNAL_59372848_4_k_cu_8e2d5efc_347974cuda3std3__419piecewise_constructE - _ZN40_INTERNAL_59372848_4_k_cu_8e2d5efc_347974cuda3std3__45__cpo3endE)
_ZN40_INTERNAL_59372848_4_k_cu_8e2d5efc_347974cuda3std3__45__cpo3endE:
	.zero		1
	.type		_ZN40_INTERNAL_59372848_4_k_cu_8e2d5efc_347974cuda3std3__419piecewise_constructE,@object
	.size		_ZN40_INTERNAL_59372848_4_k_cu_8e2d5efc_347974cuda3std3__419piecewise_constructE,(_ZN40_INTERNAL_59372848_4_k_cu_8e2d5efc_347974cuda3std3__45__cpo4cendE - _ZN40_INTERNAL_59372848_4_k_cu_8e2d5efc_347974cuda3std3__419piecewise_constructE)
_ZN40_INTERNAL_59372848_4_k_cu_8e2d5efc_347974cuda3std3__419piecewise_constructE:
	.zero		1
	.type		_ZN40_INTERNAL_59372848_4_k_cu_8e2d5efc_347974cuda3std3__45__cpo4cendE,@object
	.size		_ZN40_INTERNAL_59372848_4_k_cu_8e2d5efc_347974cuda3std3__45__cpo4cendE,(_ZN40_INTERNAL_59372848_4_k_cu_8e2d5efc_347974cuda3std6ranges3__45__cpo4swapE - _ZN40_INTERNAL_59372848_4_k_cu_8e2d5efc_347974cuda3std3__45__cpo4cendE)
_ZN40_INTERNAL_59372848_4_k_cu_8e2d5efc_347974cuda3std3__45__cpo4cendE:
	.zero		1
	.type		_ZN40_INTERNAL_59372848_4_k_cu_8e2d5efc_347974cuda3std6ranges3__45__cpo4swapE,@object
	.size		_ZN40_INTERNAL_59372848_4_k_cu_8e2d5efc_347974cuda3std6ranges3__45__cpo4swapE,(.L_10 - _ZN40_INTERNAL_59372848_4_k_cu_8e2d5efc_347974cuda3std6ranges3__45__cpo4swapE)
_ZN40_INTERNAL_59372848_4_k_cu_8e2d5efc_347974cuda3std6ranges3__45__cpo4swapE:
	.zero		1
.L_10:


//--------------------- .nv.constant0._ZN7cutlass13device_kernelINS_4gemm6kernel13GemmUniversalIN4cute5tupleIJiiiiEEENS1_10collective13CollectiveMmaINS1_35MainloopSm100TmaUmmaWarpSpecializedILi3ELi2ELi2ENS5_IJNS4_1CILi1EEESB_SB_EEEEENS5_IJNSA_ILi128EEENSA_ILi256EEENSA_ILi64EEEEEENS_10bfloat16_tENS5_IJSB_llEEESI_NS5_IJlSB_lEEENS4_8TiledMMAINS4_8MMA_AtomIJNS4_20SM100_MMA_F16BF16_SSISI_SI_fLi128ELi256ELNS4_4UMMA5MajorE1ELSP_0ELNSO_7ScaleInE0ELSQ_0EEEEEENS4_6LayoutISC_NS5_IJNSA_ILi0EEESU_SU_EEEEENS5_IJNS4_10UnderscoreESX_SX_EEEEENS4_13SM90_TMA_LOADENS4_14ComposedLayoutINS4_7SwizzleILi3ELi4ELi3EEENS4_18smem_ptr_flag_bitsILi16EEENST_INS5_IJSG_NSA_ILi8EEEEEENS5_IJSB_SG_EEEEEEEvNS4_8identityES10_NS11_IS13_S15_NST_INS5_IJS16_SG_EEENS5_IJSG_SB_EEEEEEEvS1B_EENS_8epilogue10collective18CollectiveEpilogueINS1H_23Sm100TmaWarpSpecializedILi4ELi2ELi64ELb1ELb0EEEJSH_NS5_IJNST_ISE_SB_EENST_ISG_SB_EEEEESI_SK_SI_SK_NS1H_6fusion15FusionCallbacksIS1L_NS1P_17LinearCombinationISI_fSI_fLNS_15FloatRoundStyleE2EEESH_S1O_JEEENS4_5SM1004TMEM4LOAD26SM100_TMEM_LOAD_32dp32b64xES10_S1F_NS4_39AutoVectorizingCopyWithAssumedAlignmentILi128EEENS4_14SM90_TMA_STOREES1F_S20_S20_EEEvvEEEEvNT_6ParamsE --------------------------
	.section	.nv.constant0._ZN7cutlass13device_kernelINS_4gemm6kernel13GemmUniversalIN4cute5tupleIJiiiiEEENS1_10collective13CollectiveMmaINS1_35MainloopSm100TmaUmmaWarpSpecializedILi3ELi2ELi2ENS5_IJNS4_1CILi1EEESB_SB_EEEEENS5_IJNSA_ILi128EEENSA_ILi256EEENSA_ILi64EEEEEENS_10bfloat16_tENS5_IJSB_llEEESI_NS5_IJlSB_lEEENS4_8TiledMMAINS4_8MMA_AtomIJNS4_20SM100_MMA_F16BF16_SSISI_SI_fLi128ELi256ELNS4_4UMMA5MajorE1ELSP_0ELNSO_7ScaleInE0ELSQ_0EEEEEENS4_6LayoutISC_NS5_IJNSA_ILi0EEESU_SU_EEEEENS5_IJNS4_10UnderscoreESX_SX_EEEEENS4_13SM90_TMA_LOADENS4_14ComposedLayoutINS4_7SwizzleILi3ELi4ELi3EEENS4_18smem_ptr_flag_bitsILi16EEENST_INS5_IJSG_NSA_ILi8EEEEEENS5_IJSB_SG_EEEEEEEvNS4_8identityES10_NS11_IS13_S15_NST_INS5_IJS16_SG_EEENS5_IJSG_SB_EEEEEEEvS1B_EENS_8epilogue10collective18CollectiveEpilogueINS1H_23Sm100TmaWarpSpecializedILi4ELi2ELi64ELb1ELb0EEEJSH_NS5_IJNST_ISE_SB_EENST_ISG_SB_EEEEESI_SK_SI_SK_NS1H_6fusion15FusionCallbacksIS1L_NS1P_17LinearCombinationISI_fSI_fLNS_15FloatRoundStyleE2EEESH_S1O_JEEENS4_5SM1004TMEM4LOAD26SM100_TMEM_LOAD_32dp32b64xES10_S1F_NS4_39AutoVectorizingCopyWithAssumedAlignmentILi128EEENS4_14SM90_TMA_STOREES1F_S20_S20_EEEvvEEEEvNT_6ParamsE,"a",@progbits
	.sectionflags	@""
	.align	4
.nv.constant0._ZN7cutlass13device_kernelINS_4gemm6kernel13GemmUniversalIN4cute5tupleIJiiiiEEENS1_10collective13CollectiveMmaINS1_35MainloopSm100TmaUmmaWarpSpecializedILi3ELi2ELi2ENS5_IJNS4_1CILi1EEESB_SB_EEEEENS5_IJNSA_ILi128EEENSA_ILi256EEENSA_ILi64EEEEEENS_10bfloat16_tENS5_IJSB_llEEESI_NS5_IJlSB_lEEENS4_8TiledMMAINS4_8MMA_AtomIJNS4_20SM100_MMA_F16BF16_SSISI_SI_fLi128ELi256ELNS4_4UMMA5MajorE1ELSP_0ELNSO_7ScaleInE0ELSQ_0EEEEEENS4_6LayoutISC_NS5_IJNSA_ILi0EEESU_SU_EEEEENS5_IJNS4_10UnderscoreESX_SX_EEEEENS4_13SM90_TMA_LOADENS4_14ComposedLayoutINS4_7SwizzleILi3ELi4ELi3EEENS4_18smem_ptr_flag_bitsILi16EEENST_INS5_IJSG_NSA_ILi8EEEEEENS5_IJSB_SG_EEEEEEEvNS4_8identityES10_NS11_IS13_S15_NST_INS5_IJS16_SG_EEENS5_IJSG_SB_EEEEEEEvS1B_EENS_8epilogue10collective18CollectiveEpilogueINS1H_23Sm100TmaWarpSpecializedILi4ELi2ELi64ELb1ELb0EEEJSH_NS5_IJNST_ISE_SB_EENST_ISG_SB_EEEEESI_SK_SI_SK_NS1H_6fusion15FusionCallbacksIS1L_NS1P_17LinearCombinationISI_fSI_fLNS_15FloatRoundStyleE2EEESH_S1O_JEEENS4_5SM1004TMEM4LOAD26SM100_TMEM_LOAD_32dp32b64xES10_S1F_NS4_39AutoVectorizingCopyWithAssumedAlignmentILi128EEENS4_14SM90_TMA_STOREES1F_S20_S20_EEEvvEEEEvNT_6ParamsE:
	.zero		2944


//--------------------- SYMBOLS --------------------------

	.type		.nv.reservedSmem.offset0,@object
	.size		.nv.reservedSmem.offset0,0x4
	.type		.nv.reservedSmem.cap,@object
	.size		.nv.reservedSmem.cap,0x4
	.type		__assertfail,@function
